//
// Generated by NVIDIA NVVM Compiler
//
// Compiler Build ID: CL-36424714
// Cuda compilation tools, release 13.0, V13.0.88
// Based on NVVM 20.0.0
//

.version 9.0
.target sm_100
.address_size 64

	// .globl	default_function_kernel
// _ZZ25default_function_kernel_2E11ph_6_shared has been demoted

.visible .entry default_function_kernel(
	.param .u64 .ptr .align 1 default_function_kernel_param_0,
	.param .u64 .ptr .align 1 default_function_kernel_param_1
)
.maxntid 32
{
	.reg .pred 	%p<8>;
	.reg .b32 	%r<15>;
	.reg .b32 	%f<39>;
	.reg .b64 	%rd<9>;

	ld.param.u64 	%rd1, [default_function_kernel_param_0];
	ld.param.u64 	%rd2, [default_function_kernel_param_1];
	mov.u32 	%r1, %ctaid.x;
	shl.b32 	%r6, %r1, 2;
	mov.u32 	%r2, %tid.x;
	shr.u32 	%r7, %r2, 3;
	or.b32  	%r8, %r6, %r7;
	setp.gt.u32 	%p1, %r8, 8;
	@%p1 bra 	$L__BB0_4;
	cvta.to.global.u64 	%rd3, %rd2;
	shl.b32 	%r9, %r1, 5;
	or.b32  	%r3, %r9, %r2;
	mul.wide.u32 	%rd4, %r3, 4;
	add.s64 	%rd5, %rd3, %rd4;
	ld.global.nc.f32 	%f5, [%rd5];
	mov.f32 	%f6, 0f3F800000;
	sub.rn.f32 	%f7, %f5, %f6;
	mov.b32 	%r4, %f7;
	setp.gt.u32 	%p2, %r4, 1258291200;
	fma.rn.f32 	%f8, %f5, %f5, 0fBF800000;
	rsqrt.approx.ftz.f32 	%f9, %f8;
	mul.f32 	%f10, %f8, %f9;
	mul.f32 	%f11, %f9, 0f3F000000;
	neg.f32 	%f12, %f10;
	fma.rn.f32 	%f13, %f12, %f10, %f8;
	fma.rn.f32 	%f14, %f13, %f11, %f10;
	setp.eq.f32 	%p3, %f8, 0f00000000;
	selp.f32 	%f15, 0f00000000, %f14, %p3;
	selp.f32 	%f16, 0fBF800001, %f15, %p2;
	add.f32 	%f1, %f7, %f16;
	add.rz.f32 	%f17, %f1, %f6;
	mov.b32 	%r10, %f17;
	add.s32 	%r11, %r10, -1061158912;
	and.b32  	%r12, %r11, -8388608;
	mov.b32 	%r5, %f1;
	sub.s32 	%r13, %r5, %r12;
	mov.b32 	%f18, %r13;
	sub.s32 	%r14, 1082130432, %r12;
	mov.b32 	%f19, %r14;
	fma.rn.f32 	%f20, %f19, 0f3E800000, 0fBF800000;
	add.f32 	%f21, %f20, %f18;
	cvt.rn.f32.s32 	%f22, %r12;
	mul.f32 	%f23, %f22, 0f34000000;
	fma.rn.f32 	%f24, %f21, 0fBD39BF78, 0f3DD80012;
	fma.rn.f32 	%f25, %f24, %f21, 0fBE0778E0;
	fma.rn.f32 	%f26, %f25, %f21, 0f3E146475;
	fma.rn.f32 	%f27, %f26, %f21, 0fBE2A68DD;
	fma.rn.f32 	%f28, %f27, %f21, 0f3E4CAF9E;
	fma.rn.f32 	%f29, %f28, %f21, 0fBE800042;
	fma.rn.f32 	%f30, %f29, %f21, 0f3EAAAAE6;
	fma.rn.f32 	%f31, %f30, %f21, 0fBF000000;
	mul.f32 	%f32, %f21, %f31;
	fma.rn.f32 	%f33, %f32, %f21, %f21;
	fma.rn.f32 	%f38, %f23, 0f3F317218, %f33;
	setp.lt.u32 	%p4, %r5, 2139095040;
	@%p4 bra 	$L__BB0_3;
	setp.gt.s32 	%p5, %r5, -1082130432;
	fma.rn.f32 	%f34, %f1, 0f7F800000, 0f7F800000;
	selp.f32 	%f35, %f34, %f38, %p5;
	setp.eq.f32 	%p6, %f1, 0f00000000;
	selp.f32 	%f38, 0f80000000, %f35, %p6;
$L__BB0_3:
	setp.gt.u32 	%p7, %r4, 1258291200;
	add.f32 	%f36, %f38, 0f3F317218;
	selp.f32 	%f37, %f36, %f38, %p7;
	cvta.to.global.u64 	%rd6, %rd1;
	add.s64 	%rd8, %rd6, %rd4;
	st.global.f32 	[%rd8], %f37;
$L__BB0_4:
	ret;

}
	// .globl	default_function_kernel_1
.visible .entry default_function_kernel_1(
	.param .u64 .ptr .align 1 default_function_kernel_1_param_0,
	.param .u64 .ptr .align 1 default_function_kernel_1_param_1
)
.maxntid 32
{
	.reg .pred 	%p<6>;
	.reg .b32 	%r<14>;
	.reg .b32 	%f<37>;
	.reg .b64 	%rd<9>;

	ld.param.u64 	%rd1, [default_function_kernel_1_param_0];
	ld.param.u64 	%rd2, [default_function_kernel_1_param_1];
	mov.u32 	%r1, %ctaid.x;
	shl.b32 	%r5, %r1, 2;
	mov.u32 	%r2, %tid.x;
	shr.u32 	%r6, %r2, 3;
	or.b32  	%r7, %r5, %r6;
	setp.gt.u32 	%p1, %r7, 8;
	@%p1 bra 	$L__BB1_4;
	cvta.to.global.u64 	%rd3, %rd2;
	shl.b32 	%r8, %r1, 5;
	or.b32  	%r3, %r8, %r2;
	mul.wide.u32 	%rd4, %r3, 4;
	add.s64 	%rd5, %rd3, %rd4;
	ld.global.nc.f32 	%f1, [%rd5];
	abs.f32 	%f6, %f1;
	mov.f32 	%f7, 0f3F800000;
	sub.f32 	%f8, %f7, %f6;
	rcp.approx.ftz.f32 	%f9, %f8;
	add.f32 	%f10, %f9, %f9;
	mul.f32 	%f11, %f6, %f10;
	setp.gt.f32 	%p2, %f6, 0f7E800000;
	selp.f32 	%f2, 0fC0000000, %f11, %p2;
	add.rz.f32 	%f12, %f2, %f7;
	mov.b32 	%r9, %f12;
	add.s32 	%r10, %r9, -1061158912;
	and.b32  	%r11, %r10, -8388608;
	mov.b32 	%r4, %f2;
	sub.s32 	%r12, %r4, %r11;
	mov.b32 	%f13, %r12;
	sub.s32 	%r13, 1082130432, %r11;
	mov.b32 	%f14, %r13;
	fma.rn.f32 	%f15, %f14, 0f3E800000, 0fBF800000;
	add.f32 	%f16, %f15, %f13;
	cvt.rn.f32.s32 	%f17, %r11;
	mul.f32 	%f18, %f17, 0f34000000;
	fma.rn.f32 	%f19, %f16, 0fBD39BF78, 0f3DD80012;
	fma.rn.f32 	%f20, %f19, %f16, 0fBE0778E0;
	fma.rn.f32 	%f21, %f20, %f16, 0f3E146475;
	fma.rn.f32 	%f22, %f21, %f16, 0fBE2A68DD;
	fma.rn.f32 	%f23, %f22, %f16, 0f3E4CAF9E;
	fma.rn.f32 	%f24, %f23, %f16, 0fBE800042;
	fma.rn.f32 	%f25, %f24, %f16, 0f3EAAAAE6;
	fma.rn.f32 	%f26, %f25, %f16, 0fBF000000;
	mul.f32 	%f27, %f16, %f26;
	fma.rn.f32 	%f28, %f27, %f16, %f16;
	fma.rn.f32 	%f36, %f18, 0f3F317218, %f28;
	setp.lt.u32 	%p3, %r4, 2139095040;
	@%p3 bra 	$L__BB1_3;
	setp.gt.s32 	%p4, %r4, -1082130432;
	fma.rn.f32 	%f29, %f2, 0f7F800000, 0f7F800000;
	selp.f32 	%f30, %f29, %f36, %p4;
	setp.eq.f32 	%p5, %f2, 0f00000000;
	selp.f32 	%f36, 0f80000000, %f30, %p5;
$L__BB1_3:
	mov.f32 	%f31, 0f3F000000;
	copysign.f32 	%f32, %f1, %f31;
	mul.f32 	%f33, %f32, %f36;
	div.rn.f32 	%f34, %f33, %f1;
	add.f32 	%f35, %f1, %f34;
	cvta.to.global.u64 	%rd6, %rd1;
	add.s64 	%rd8, %rd6, %rd4;
	st.global.f32 	[%rd8], %f35;
$L__BB1_4:
	ret;

}
	// .globl	default_function_kernel_2
.visible .entry default_function_kernel_2(
	.param .u64 .ptr .align 1 default_function_kernel_2_param_0,
	.param .u64 .ptr .align 1 default_function_kernel_2_param_1,
	.param .u64 .ptr .align 1 default_function_kernel_2_param_2
)
.maxntid 5
{
	.reg .b32 	%r<5>;
	.reg .b32 	%f<170>;
	.reg .b64 	%rd<10>;
	// demoted variable
	.shared .align 4 .b8 _ZZ25default_function_kernel_2E11ph_6_shared[160];
	ld.param.u64 	%rd1, [default_function_kernel_2_param_0];
	ld.param.u64 	%rd2, [default_function_kernel_2_param_1];
	ld.param.u64 	%rd3, [default_function_kernel_2_param_2];
	cvta.to.global.u64 	%rd4, %rd3;
	cvta.to.global.u64 	%rd5, %rd2;
	mov.u32 	%r1, %tid.x;
	mul.wide.u32 	%rd6, %r1, 4;
	add.s64 	%rd7, %rd4, %rd6;
	ld.global.nc.f32 	%f1, [%rd7];
	shl.b32 	%r2, %r1, 2;
	mov.u32 	%r3, _ZZ25default_function_kernel_2E11ph_6_shared;
	add.s32 	%r4, %r3, %r2;
	st.shared.f32 	[%r4], %f1;
	ld.global.nc.f32 	%f2, [%rd7+20];
	st.shared.f32 	[%r4+20], %f2;
	ld.global.nc.f32 	%f3, [%rd7+40];
	st.shared.f32 	[%r4+40], %f3;
	ld.global.nc.f32 	%f4, [%rd7+60];
	st.shared.f32 	[%r4+60], %f4;
	ld.global.nc.f32 	%f5, [%rd7+80];
	st.shared.f32 	[%r4+80], %f5;
	ld.global.nc.f32 	%f6, [%rd7+100];
	st.shared.f32 	[%r4+100], %f6;
	ld.global.nc.f32 	%f7, [%rd7+120];
	st.shared.f32 	[%r4+120], %f7;
	ld.global.nc.f32 	%f8, [%rd7+140];
	st.shared.f32 	[%r4+140], %f8;
	bar.sync 	0;
	ld.shared.f32 	%f9, [%r4];
	ld.global.nc.f32 	%f10, [%rd5];
	fma.rn.f32 	%f11, %f10, %f9, 0f00000000;
	ld.global.nc.f32 	%f12, [%rd5+32];
	fma.rn.f32 	%f13, %f12, %f9, 0f00000000;
	ld.global.nc.f32 	%f14, [%rd5+64];
	fma.rn.f32 	%f15, %f14, %f9, 0f00000000;
	ld.global.nc.f32 	%f16, [%rd5+96];
	fma.rn.f32 	%f17, %f16, %f9, 0f00000000;
	ld.global.nc.f32 	%f18, [%rd5+128];
	fma.rn.f32 	%f19, %f18, %f9, 0f00000000;
	ld.global.nc.f32 	%f20, [%rd5+160];
	fma.rn.f32 	%f21, %f20, %f9, 0f00000000;
	ld.global.nc.f32 	%f22, [%rd5+192];
	fma.rn.f32 	%f23, %f22, %f9, 0f00000000;
	ld.global.nc.f32 	%f24, [%rd5+224];
	fma.rn.f32 	%f25, %f24, %f9, 0f00000000;
	ld.global.nc.f32 	%f26, [%rd5+256];
	fma.rn.f32 	%f27, %f26, %f9, 0f00000000;
	ld.shared.f32 	%f28, [%r4+20];
	ld.global.nc.f32 	%f29, [%rd5+4];
	fma.rn.f32 	%f30, %f29, %f28, %f11;
	ld.global.nc.f32 	%f31, [%rd5+36];
	fma.rn.f32 	%f32, %f31, %f28, %f13;
	ld.global.nc.f32 	%f33, [%rd5+68];
	fma.rn.f32 	%f34, %f33, %f28, %f15;
	ld.global.nc.f32 	%f35, [%rd5+100];
	fma.rn.f32 	%f36, %f35, %f28, %f17;
	ld.global.nc.f32 	%f37, [%rd5+132];
	fma.rn.f32 	%f38, %f37, %f28, %f19;
	ld.global.nc.f32 	%f39, [%rd5+164];
	fma.rn.f32 	%f40, %f39, %f28, %f21;
	ld.global.nc.f32 	%f41, [%rd5+196];
	fma.rn.f32 	%f42, %f41, %f28, %f23;
	ld.global.nc.f32 	%f43, [%rd5+228];
	fma.rn.f32 	%f44, %f43, %f28, %f25;
	ld.global.nc.f32 	%f45, [%rd5+260];
	fma.rn.f32 	%f46, %f45, %f28, %f27;
	ld.shared.f32 	%f47, [%r4+40];
	ld.global.nc.f32 	%f48, [%rd5+8];
	fma.rn.f32 	%f49, %f48, %f47, %f30;
	ld.global.nc.f32 	%f50, [%rd5+40];
	fma.rn.f32 	%f51, %f50, %f47, %f32;
	ld.global.nc.f32 	%f52, [%rd5+72];
	fma.rn.f32 	%f53, %f52, %f47, %f34;
	ld.global.nc.f32 	%f54, [%rd5+104];
	fma.rn.f32 	%f55, %f54, %f47, %f36;
	ld.global.nc.f32 	%f56, [%rd5+136];
	fma.rn.f32 	%f57, %f56, %f47, %f38;
	ld.global.nc.f32 	%f58, [%rd5+168];
	fma.rn.f32 	%f59, %f58, %f47, %f40;
	ld.global.nc.f32 	%f60, [%rd5+200];
	fma.rn.f32 	%f61, %f60, %f47, %f42;
	ld.global.nc.f32 	%f62, [%rd5+232];
	fma.rn.f32 	%f63, %f62, %f47, %f44;
	ld.global.nc.f32 	%f64, [%rd5+264];
	fma.rn.f32 	%f65, %f64, %f47, %f46;
	ld.shared.f32 	%f66, [%r4+60];
	ld.global.nc.f32 	%f67, [%rd5+12];
	fma.rn.f32 	%f68, %f67, %f66, %f49;
	ld.global.nc.f32 	%f69, [%rd5+44];
	fma.rn.f32 	%f70, %f69, %f66, %f51;
	ld.global.nc.f32 	%f71, [%rd5+76];
	fma.rn.f32 	%f72, %f71, %f66, %f53;
	ld.global.nc.f32 	%f73, [%rd5+108];
	fma.rn.f32 	%f74, %f73, %f66, %f55;
	ld.global.nc.f32 	%f75, [%rd5+140];
	fma.rn.f32 	%f76, %f75, %f66, %f57;
	ld.global.nc.f32 	%f77, [%rd5+172];
	fma.rn.f32 	%f78, %f77, %f66, %f59;
	ld.global.nc.f32 	%f79, [%rd5+204];
	fma.rn.f32 	%f80, %f79, %f66, %f61;
	ld.global.nc.f32 	%f81, [%rd5+236];
	fma.rn.f32 	%f82, %f81, %f66, %f63;
	ld.global.nc.f32 	%f83, [%rd5+268];
	fma.rn.f32 	%f84, %f83, %f66, %f65;
	ld.shared.f32 	%f85, [%r4+80];
	ld.global.nc.f32 	%f86, [%rd5+16];
	fma.rn.f32 	%f87, %f86, %f85, %f68;
	ld.global.nc.f32 	%f88, [%rd5+48];
	fma.rn.f32 	%f89, %f88, %f85, %f70;
	ld.global.nc.f32 	%f90, [%rd5+80];
	fma.rn.f32 	%f91, %f90, %f85, %f72;
	ld.global.nc.f32 	%f92, [%rd5+112];
	fma.rn.f32 	%f93, %f92, %f85, %f74;
	ld.global.nc.f32 	%f94, [%rd5+144];
	fma.rn.f32 	%f95, %f94, %f85, %f76;
	ld.global.nc.f32 	%f96, [%rd5+176];
	fma.rn.f32 	%f97, %f96, %f85, %f78;
	ld.global.nc.f32 	%f98, [%rd5+208];
	fma.rn.f32 	%f99, %f98, %f85, %f80;
	ld.global.nc.f32 	%f100, [%rd5+240];
	fma.rn.f32 	%f101, %f100, %f85, %f82;
	ld.global.nc.f32 	%f102, [%rd5+272];
	fma.rn.f32 	%f103, %f102, %f85, %f84;
	ld.shared.f32 	%f104, [%r4+100];
	ld.global.nc.f32 	%f105, [%rd5+20];
	fma.rn.f32 	%f106, %f105, %f104, %f87;
	ld.global.nc.f32 	%f107, [%rd5+52];
	fma.rn.f32 	%f108, %f107, %f104, %f89;
	ld.global.nc.f32 	%f109, [%rd5+84];
	fma.rn.f32 	%f110, %f109, %f104, %f91;
	ld.global.nc.f32 	%f111, [%rd5+116];
	fma.rn.f32 	%f112, %f111, %f104, %f93;
	ld.global.nc.f32 	%f113, [%rd5+148];
	fma.rn.f32 	%f114, %f113, %f104, %f95;
	ld.global.nc.f32 	%f115, [%rd5+180];
	fma.rn.f32 	%f116, %f115, %f104, %f97;
	ld.global.nc.f32 	%f117, [%rd5+212];
	fma.rn.f32 	%f118, %f117, %f104, %f99;
	ld.global.nc.f32 	%f119, [%rd5+244];
	fma.rn.f32 	%f120, %f119, %f104, %f101;
	ld.global.nc.f32 	%f121, [%rd5+276];
	fma.rn.f32 	%f122, %f121, %f104, %f103;
	ld.shared.f32 	%f123, [%r4+120];
	ld.global.nc.f32 	%f124, [%rd5+24];
	fma.rn.f32 	%f125, %f124, %f123, %f106;
	ld.global.nc.f32 	%f126, [%rd5+56];
	fma.rn.f32 	%f127, %f126, %f123, %f108;
	ld.global.nc.f32 	%f128, [%rd5+88];
	fma.rn.f32 	%f129, %f128, %f123, %f110;
	ld.global.nc.f32 	%f130, [%rd5+120];
	fma.rn.f32 	%f131, %f130, %f123, %f112;
	ld.global.nc.f32 	%f132, [%rd5+152];
	fma.rn.f32 	%f133, %f132, %f123, %f114;
	ld.global.nc.f32 	%f134, [%rd5+184];
	fma.rn.f32 	%f135, %f134, %f123, %f116;
	ld.global.nc.f32 	%f136, [%rd5+216];
	fma.rn.f32 	%f137, %f136, %f123, %f118;
	ld.global.nc.f32 	%f138, [%rd5+248];
	fma.rn.f32 	%f139, %f138, %f123, %f120;
	ld.global.nc.f32 	%f140, [%rd5+280];
	fma.rn.f32 	%f141, %f140, %f123, %f122;
	ld.shared.f32 	%f142, [%r4+140];
	ld.global.nc.f32 	%f143, [%rd5+28];
	fma.rn.f32 	%f144, %f143, %f142, %f125;
	ld.global.nc.f32 	%f145, [%rd5+60];
	fma.rn.f32 	%f146, %f145, %f142, %f127;
	ld.global.nc.f32 	%f147, [%rd5+92];
	fma.rn.f32 	%f148, %f147, %f142, %f129;
	ld.global.nc.f32 	%f149, [%rd5+124];
	fma.rn.f32 	%f150, %f149, %f142, %f131;
	ld.global.nc.f32 	%f151, [%rd5+156];
	fma.rn.f32 	%f152, %f151, %f142, %f133;
	ld.global.nc.f32 	%f153, [%rd5+188];
	fma.rn.f32 	%f154, %f153, %f142, %f135;
	ld.global.nc.f32 	%f155, [%rd5+220];
	fma.rn.f32 	%f156, %f155, %f142, %f137;
	ld.global.nc.f32 	%f157, [%rd5+252];
	fma.rn.f32 	%f158, %f157, %f142, %f139;
	ld.global.nc.f32 	%f159, [%rd5+284];
	fma.rn.f32 	%f160, %f159, %f142, %f141;
	cvta.to.global.u64 	%rd8, %rd1;
	abs.f32 	%f161, %f144;
	add.s64 	%rd9, %rd8, %rd6;
	st.global.f32 	[%rd9], %f161;
	abs.f32 	%f162, %f146;
	st.global.f32 	[%rd9+20], %f162;
	abs.f32 	%f163, %f148;
	st.global.f32 	[%rd9+40], %f163;
	abs.f32 	%f164, %f150;
	st.global.f32 	[%rd9+60], %f164;
	abs.f32 	%f165, %f152;
	st.global.f32 	[%rd9+80], %f165;
	abs.f32 	%f166, %f154;
	st.global.f32 	[%rd9+100], %f166;
	abs.f32 	%f167, %f156;
	st.global.f32 	[%rd9+120], %f167;
	abs.f32 	%f168, %f158;
	st.global.f32 	[%rd9+140], %f168;
	abs.f32 	%f169, %f160;
	st.global.f32 	[%rd9+160], %f169;
	ret;

}


// ===== COMPILED SASS (sm_100) =====

	.target	sm_100

	.elftype	@"ET_EXEC"


//--------------------- .note.nv.tkinfo           --------------------------
	.section	.note.nv.tkinfo,"",@"SHT_NOTE"
	.sectionflags	@"SHF_NOTE_NV_TKINFO"
	.tkinfo
        /*0018*/ 	.word	0x00000002
        /*0030*/ 	.string	""
        /*0030*/ 	.string	"ptxas"
        /*0030*/ 	.string	"Cuda compilation tools, release 13.0, V13.0.88"
        /*0030*/ 	.string	"Build cuda_13.0.r13.0/compiler.36424714_0"
        /*0030*/ 	.string	"-arch sm_100 -m 64 "



//--------------------- .note.nv.cuinfo           --------------------------
	.section	.note.nv.cuinfo,"",@"SHT_NOTE"
	.sectionflags	@"SHF_NOTE_NV_CUINFO"
        /*0018*/ 	.short	0x0002
        /*001a*/ 	.short	0x0064
        /*001c*/ 	.short	0x0082
	.zero		2


//--------------------- .nv.info                  --------------------------
	.section	.nv.info,"",@"SHT_CUDA_INFO"
	.align	4


	//----- nvinfo : EIATTR_REGCOUNT
	.align		4
        /*0000*/ 	.byte	0x04, 0x2f
        /*0002*/ 	.short	(.L_1 - .L_0)
	.align		4
.L_0:
        /*0004*/ 	.word	index@(default_function_kernel)
        /*0008*/ 	.word	0x0000000c


	//----- nvinfo : EIATTR_FRAME_SIZE
	.align		4
.L_1:
        /*000c*/ 	.byte	0x04, 0x11
        /*000e*/ 	.short	(.L_3 - .L_2)
	.align		4
.L_2:
        /*0010*/ 	.word	index@(default_function_kernel)
        /*0014*/ 	.word	0x00000000


	//----- nvinfo : EIATTR_REGCOUNT
	.align		4
.L_3:
        /*0018*/ 	.byte	0x04, 0x2f
        /*001a*/ 	.short	(.L_5 - .L_4)
	.align		4
.L_4:
        /*001c*/ 	.word	index@(default_function_kernel_1)
        /*0020*/ 	.word	0x00000010


	//----- nvinfo : EIATTR_FRAME_SIZE
	.align		4
.L_5:
        /*0024*/ 	.byte	0x04, 0x11
        /*0026*/ 	.short	(.L_7 - .L_6)
	.align		4
.L_6:
        /*0028*/ 	.word	index@($__internal_0_$__cuda_sm3x_div_rn_noftz_f32_slowpath)
        /*002c*/ 	.word	0x00000000


	//----- nvinfo : EIATTR_FRAME_SIZE
	.align		4
.L_7:
        /*0030*/ 	.byte	0x04, 0x11
        /*0032*/ 	.short	(.L_9 - .L_8)
	.align		4
.L_8:
        /*0034*/ 	.word	index@(default_function_kernel_1)
        /*0038*/ 	.word	0x00000000


	//----- nvinfo : EIATTR_REGCOUNT
	.align		4
.L_9:
        /*003c*/ 	.byte	0x04, 0x2f
        /*003e*/ 	.short	(.L_11 - .L_10)
	.align		4
.L_10:
        /*0040*/ 	.word	index@(default_function_kernel_2)
        /*0044*/ 	.word	0x00000040


	//----- nvinfo : EIATTR_FRAME_SIZE
	.align		4
.L_11:
        /*0048*/ 	.byte	0x04, 0x11
        /*004a*/ 	.short	(.L_13 - .L_12)
	.align		4
.L_12:
        /*004c*/ 	.word	index@(default_function_kernel_2)
        /*0050*/ 	.word	0x00000000


	//----- nvinfo : EIATTR_MIN_STACK_SIZE
	.align		4
.L_13:
        /*0054*/ 	.byte	0x04, 0x12
        /*0056*/ 	.short	(.L_15 - .L_14)
	.align		4
.L_14:
        /*0058*/ 	.word	index@(default_function_kernel_2)
        /*005c*/ 	.word	0x00000000


	//----- nvinfo : EIATTR_MIN_STACK_SIZE
	.align		4
.L_15:
        /*0060*/ 	.byte	0x04, 0x12
        /*0062*/ 	.short	(.L_17 - .L_16)
	.align		4
.L_16:
        /*0064*/ 	.word	index@(default_function_kernel_1)
        /*0068*/ 	.word	0x00000000


	//----- nvinfo : EIATTR_MIN_STACK_SIZE
	.align		4
.L_17:
        /*006c*/ 	.byte	0x04, 0x12
        /*006e*/ 	.short	(.L_19 - .L_18)
	.align		4
.L_18:
        /*0070*/ 	.word	index@(default_function_kernel)
        /*0074*/ 	.word	0x00000000
.L_19:


//--------------------- .nv.compat                --------------------------
	.section	.nv.compat,"",@"SHT_CUDA_COMPAT_INFO"
	.align	4
        /*0000*/ 	.byte	0x02, 0x09, 0x00, 0x00, 0x02, 0x02, 0x01, 0x00, 0x02, 0x05, 0x05, 0x00, 0x03, 0x07, 0x01, 0x01
        /*0010*/ 	.byte	0x02, 0x03, 0x00, 0x00, 0x02, 0x06, 0x01, 0x00, 0x04, 0x0b, 0x08, 0x00, 0x01, 0x00, 0x00, 0x00
        /*0020*/ 	.byte	0x00, 0x00, 0x00, 0x00


//--------------------- .nv.info.default_function_kernel_2 --------------------------
	.section	.nv.info.default_function_kernel_2,"",@"SHT_CUDA_INFO"
	.sectionflags	@""
	.align	4


	//----- nvinfo : EIATTR_CUDA_API_VERSION
	.align		4
        /*0000*/ 	.byte	0x04, 0x37
        /*0002*/ 	.short	(.L_21 - .L_20)
.L_20:
        /*0004*/ 	.word	0x00000082


	//----- nvinfo : EIATTR_KPARAM_INFO
	.align		4
.L_21:
        /*0008*/ 	.byte	0x04, 0x17
        /*000a*/ 	.short	(.L_23 - .L_22)
.L_22:
        /*000c*/ 	.word	0x00000000
        /*0010*/ 	.short	0x0002
        /*0012*/ 	.short	0x0010
        /*0014*/ 	.byte	0x00, 0xf5, 0x21, 0x00


	//----- nvinfo : EIATTR_KPARAM_INFO
	.align		4
.L_23:
        /*0018*/ 	.byte	0x04, 0x17
        /*001a*/ 	.short	(.L_25 - .L_24)
.L_24:
        /*001c*/ 	.word	0x00000000
        /*0020*/ 	.short	0x0001
        /*0022*/ 	.short	0x0008
        /*0024*/ 	.byte	0x00, 0xf5, 0x21, 0x00


	//----- nvinfo : EIATTR_KPARAM_INFO
	.align		4
.L_25:
        /*0028*/ 	.byte	0x04, 0x17
        /*002a*/ 	.short	(.L_27 - .L_26)
.L_26:
        /*002c*/ 	.word	0x00000000
        /*0030*/ 	.short	0x0000
        /*0032*/ 	.short	0x0000
        /*0034*/ 	.byte	0x00, 0xf5, 0x21, 0x00


	//----- nvinfo : EIATTR_SPARSE_MMA_MASK
	.align		4
.L_27:
        /*0038*/ 	.byte	0x03, 0x50
        /*003a*/ 	.short	0x0000


	//----- nvinfo : EIATTR_MAXREG_COUNT
	.align		4
        /*003c*/ 	.byte	0x03, 0x1b
        /*003e*/ 	.short	0x00ff


	//----- nvinfo : EIATTR_NUM_BARRIERS
	.align		4
        /*0040*/ 	.byte	0x02, 0x4c
        /*0042*/ 	.byte	0x01
	.zero		1


	//----- nvinfo : EIATTR_MERCURY_ISA_VERSION
	.align		4
        /*0044*/ 	.byte	0x03, 0x5f
        /*0046*/ 	.short	0x0101


	//----- nvinfo : EIATTR_VRC_CTA_INIT_COUNT
	.align		4
        /*0048*/ 	.byte	0x02, 0x4a
	.zero		1
	.zero		1


	//----- nvinfo : EIATTR_EXIT_INSTR_OFFSETS
	.align		4
        /*004c*/ 	.byte	0x04, 0x1c
        /*004e*/ 	.short	(.L_29 - .L_28)


	//   ....[0]....
.L_28:
        /*0050*/ 	.word	0x00000c70


	//----- nvinfo : EIATTR_MAX_THREADS
	.align		4
.L_29:
        /*0054*/ 	.byte	0x04, 0x05
        /*0056*/ 	.short	(.L_31 - .L_30)
.L_30:
        /*0058*/ 	.word	0x00000005
        /*005c*/ 	.word	0x00000001
        /*0060*/ 	.word	0x00000001


	//----- nvinfo : EIATTR_CBANK_PARAM_SIZE
	.align		4
.L_31:
        /*0064*/ 	.byte	0x03, 0x19
        /*0066*/ 	.short	0x0018


	//----- nvinfo : EIATTR_PARAM_CBANK
	.align		4
        /*0068*/ 	.byte	0x04, 0x0a
        /*006a*/ 	.short	(.L_33 - .L_32)
	.align		4
.L_32:
        /*006c*/ 	.word	index@(.nv.constant0.default_function_kernel_2)
        /*0070*/ 	.short	0x0380
        /*0072*/ 	.short	0x0018


	//----- nvinfo : EIATTR_SW_WAR
	.align		4
.L_33:
        /*0074*/ 	.byte	0x04, 0x36
        /*0076*/ 	.short	(.L_35 - .L_34)
.L_34:
        /*0078*/ 	.word	0x00000008
.L_35:


//--------------------- .nv.info.default_function_kernel_1 --------------------------
	.section	.nv.info.default_function_kernel_1,"",@"SHT_CUDA_INFO"
	.sectionflags	@""
	.align	4


	//----- nvinfo : EIATTR_CUDA_API_VERSION
	.align		4
        /*0000*/ 	.byte	0x04, 0x37
        /*0002*/ 	.short	(.L_37 - .L_36)
.L_36:
        /*0004*/ 	.word	0x00000082


	//----- nvinfo : EIATTR_KPARAM_INFO
	.align		4
.L_37:
        /*0008*/ 	.byte	0x04, 0x17
        /*000a*/ 	.short	(.L_39 - .L_38)
.L_38:
        /*000c*/ 	.word	0x00000000
        /*0010*/ 	.short	0x0001
        /*0012*/ 	.short	0x0008
        /*0014*/ 	.byte	0x00, 0xf5, 0x21, 0x00


	//----- nvinfo : EIATTR_KPARAM_INFO
	.align		4
.L_39:
        /*0018*/ 	.byte	0x04, 0x17
        /*001a*/ 	.short	(.L_41 - .L_40)
.L_40:
        /*001c*/ 	.word	0x00000000
        /*0020*/ 	.short	0x0000
        /*0022*/ 	.short	0x0000
        /*0024*/ 	.byte	0x00, 0xf5, 0x21, 0x00


	//----- nvinfo : EIATTR_SPARSE_MMA_MASK
	.align		4
.L_41:
        /*0028*/ 	.byte	0x03, 0x50
        /*002a*/ 	.short	0x0000


	//----- nvinfo : EIATTR_MAXREG_COUNT
	.align		4
        /*002c*/ 	.byte	0x03, 0x1b
        /*002e*/ 	.short	0x00ff


	//----- nvinfo : EIATTR_MERCURY_ISA_VERSION
	.align		4
        /*0030*/ 	.byte	0x03, 0x5f
        /*0032*/ 	.short	0x0101


	//----- nvinfo : EIATTR_VRC_CTA_INIT_COUNT
	.align		4
        /*0034*/ 	.byte	0x02, 0x4a
	.zero		1
	.zero		1


	//----- nvinfo : EIATTR_EXIT_INSTR_OFFSETS
	.align		4
        /*0038*/ 	.byte	0x04, 0x1c
        /*003a*/ 	.short	(.L_43 - .L_42)


	//   ....[0]....
.L_42:
        /*003c*/ 	.word	0x00000070


	//   ....[1]....
        /*0040*/ 	.word	0x00000430


	//----- nvinfo : EIATTR_MAX_THREADS
	.align		4
.L_43:
        /*0044*/ 	.byte	0x04, 0x05
        /*0046*/ 	.short	(.L_45 - .L_44)
.L_44:
        /*0048*/ 	.word	0x00000020
        /*004c*/ 	.word	0x00000001
        /*0050*/ 	.word	0x00000001


	//----- nvinfo : EIATTR_CRS_STACK_SIZE
	.align		4
.L_45:
        /*0054*/ 	.byte	0x04, 0x1e
        /*0056*/ 	.short	(.L_47 - .L_46)
.L_46:
        /*0058*/ 	.word	0x00000000


	//----- nvinfo : EIATTR_CBANK_PARAM_SIZE
	.align		4
.L_47:
        /*005c*/ 	.byte	0x03, 0x19
        /*005e*/ 	.short	0x0010


	//----- nvinfo : EIATTR_PARAM_CBANK
	.align		4
        /*0060*/ 	.byte	0x04, 0x0a
        /*0062*/ 	.short	(.L_49 - .L_48)
	.align		4
.L_48:
        /*0064*/ 	.word	index@(.nv.constant0.default_function_kernel_1)
        /*0068*/ 	.short	0x0380
        /*006a*/ 	.short	0x0010


	//----- nvinfo : EIATTR_SW_WAR
	.align		4
.L_49:
        /*006c*/ 	.byte	0x04, 0x36
        /*006e*/ 	.short	(.L_51 - .L_50)
.L_50:
        /*0070*/ 	.word	0x00000008
.L_51:


//--------------------- .nv.info.default_function_kernel --------------------------
	.section	.nv.info.default_function_kernel,"",@"SHT_CUDA_INFO"
	.sectionflags	@""
	.align	4


	//----- nvinfo : EIATTR_CUDA_API_VERSION
	.align		4
        /*0000*/ 	.byte	0x04, 0x37
        /*0002*/ 	.short	(.L_53 - .L_52)
.L_52:
        /*0004*/ 	.word	0x00000082


	//----- nvinfo : EIATTR_KPARAM_INFO
	.align		4
.L_53:
        /*0008*/ 	.byte	0x04, 0x17
        /*000a*/ 	.short	(.L_55 - .L_54)
.L_54:
        /*000c*/ 	.word	0x00000000
        /*0010*/ 	.short	0x0001
        /*0012*/ 	.short	0x0008
        /*0014*/ 	.byte	0x00, 0xf5, 0x21, 0x00


	//----- nvinfo : EIATTR_KPARAM_INFO
	.align		4
.L_55:
        /*0018*/ 	.byte	0x04, 0x17
        /*001a*/ 	.short	(.L_57 - .L_56)
.L_56:
        /*001c*/ 	.word	0x00000000
        /*0020*/ 	.short	0x0000
        /*0022*/ 	.short	0x0000
        /*0024*/ 	.byte	0x00, 0xf5, 0x21, 0x00


	//----- nvinfo : EIATTR_SPARSE_MMA_MASK
	.align		4
.L_57:
        /*0028*/ 	.byte	0x03, 0x50
        /*002a*/ 	.short	0x0000


	//----- nvinfo : EIATTR_MAXREG_COUNT
	.align		4
        /*002c*/ 	.byte	0x03, 0x1b
        /*002e*/ 	.short	0x00ff


	//----- nvinfo : EIATTR_MERCURY_ISA_VERSION
	.align		4
        /*0030*/ 	.byte	0x03, 0x5f
        /*0032*/ 	.short	0x0101


	//----- nvinfo : EIATTR_VRC_CTA_INIT_COUNT
	.align		4
        /*0034*/ 	.byte	0x02, 0x4a
	.zero		1
	.zero		1


	//----- nvinfo : EIATTR_EXIT_INSTR_OFFSETS
	.align		4
        /*0038*/ 	.byte	0x04, 0x1c
        /*003a*/ 	.short	(.L_59 - .L_58)


	//   ....[0]....
.L_58:
        /*003c*/ 	.word	0x00000070


	//   ....[1]....
        /*0040*/ 	.word	0x000003a0


	//----- nvinfo : EIATTR_MAX_THREADS
	.align		4
.L_59:
        /*0044*/ 	.byte	0x04, 0x05
        /*0046*/ 	.short	(.L_61 - .L_60)
.L_60:
        /*0048*/ 	.word	0x00000020
        /*004c*/ 	.word	0x00000001
        /*0050*/ 	.word	0x00000001


	//----- nvinfo : EIATTR_CBANK_PARAM_SIZE
	.align		4
.L_61:
        /*0054*/ 	.byte	0x03, 0x19
        /*0056*/ 	.short	0x0010


	//----- nvinfo : EIATTR_PARAM_CBANK
	.align		4
        /*0058*/ 	.byte	0x04, 0x0a
        /*005a*/ 	.short	(.L_63 - .L_62)
	.align		4
.L_62:
        /*005c*/ 	.word	index@(.nv.constant0.default_function_kernel)
        /*0060*/ 	.short	0x0380
        /*0062*/ 	.short	0x0010


	//----- nvinfo : EIATTR_SW_WAR
	.align		4
.L_63:
        /*0064*/ 	.byte	0x04, 0x36
        /*0066*/ 	.short	(.L_65 - .L_64)
.L_64:
        /*0068*/ 	.word	0x00000008
.L_65:


//--------------------- .nv.callgraph             --------------------------
	.section	.nv.callgraph,"",@"SHT_CUDA_CALLGRAPH"
	.align	4
	.sectionentsize	8
	.align		4
        /*0000*/ 	.word	0x00000000
	.align		4
        /*0004*/ 	.word	0xffffffff
	.align		4
        /*0008*/ 	.word	0x00000000
	.align		4
        /*000c*/ 	.word	0xfffffffe
	.align		4
        /*0010*/ 	.word	0x00000000
	.align		4
        /*0014*/ 	.word	0xfffffffd
	.align		4
        /*0018*/ 	.word	0x00000000
	.align		4
        /*001c*/ 	.word	0xfffffffc


//--------------------- .text.default_function_kernel_2 --------------------------
	.section	.text.default_function_kernel_2,"ax",@progbits
	.align	128
        .global         default_function_kernel_2
        .type           default_function_kernel_2,@function
        .size           default_function_kernel_2,(.L_x_17 - default_function_kernel_2)
        .other          default_function_kernel_2,@"STO_CUDA_ENTRY STV_DEFAULT"
default_function_kernel_2:
.text.default_function_kernel_2:
[----:B------:R-:W-:Y:S01]  /*0000*/  LDC R1, c[0x0][0x37c] ;  /* 0x0000df00ff017b82 */ /* 0x000fe20000000800 */
[----:B------:R-:W0:Y:S07]  /*0010*/  S2R R6, SR_TID.X ;  /* 0x0000000000067919 */ /* 0x000e2e0000002100 */
[----:B------:R-:W0:Y:S01]  /*0020*/  LDC.64 R20, c[0x0][0x390] ;  /* 0x0000e400ff147b82 */ /* 0x000e220000000a00 */
[----:B------:R-:W1:Y:S01]  /*0030*/  LDCU.64 UR6, c[0x0][0x358] ;  /* 0x00006b00ff0677ac */ /* 0x000e620008000a00 */
[----:B0-----:R-:W-:-:S05]  /*0040*/  IMAD.WIDE.U32 R20, R6, 0x4, R20 ;  /* 0x0000000406147825 */ /* 0x001fca00078e0014 */
[----:B-1----:R-:W2:Y:S04]  /*0050*/  LDG.E.CONSTANT R25, desc[UR6][R20.64] ;  /* 0x0000000614197981 */ /* 0x002ea8000c1e9900 */
[----:B------:R-:W3:Y:S04]  /*0060*/  LDG.E.CONSTANT R27, desc[UR6][R20.64+0x14] ;  /* 0x00001406141b7981 */ /* 0x000ee8000c1e9900 */
[----:B------:R-:W4:Y:S04]  /*0070*/  LDG.E.CONSTANT R29, desc[UR6][R20.64+0x28] ;  /* 0x00002806141d7981 */ /* 0x000f28000c1e9900 */
[----:B------:R-:W5:Y:S04]  /*0080*/  LDG.E.CONSTANT R31, desc[UR6][R20.64+0x3c] ;  /* 0x00003c06141f7981 */ /* 0x000f68000c1e9900 */
[----:B------:R-:W5:Y:S04]  /*0090*/  LDG.E.CONSTANT R33, desc[UR6][R20.64+0x50] ;  /* 0x0000500614217981 */ /* 0x000f68000c1e9900 */
[----:B------:R-:W5:Y:S04]  /*00a0*/  LDG.E.CONSTANT R35, desc[UR6][R20.64+0x64] ;  /* 0x0000640614237981 */ /* 0x000f68000c1e9900 */
[----:B------:R-:W5:Y:S04]  /*00b0*/  LDG.E.CONSTANT R37, desc[UR6][R20.64+0x78] ;  /* 0x0000780614257981 */ /* 0x000f68000c1e9900 */
[----:B------:R-:W5:Y:S01]  /*00c0*/  LDG.E.CONSTANT R39, desc[UR6][R20.64+0x8c] ;  /* 0x00008c0614277981 */ /* 0x000f62000c1e9900 */
[----:B------:R-:W0:Y:S03]  /*00d0*/  LDC.64 R18, c[0x0][0x388] ;  /* 0x0000e200ff127b82 */ /* 0x000e260000000a00 */
[----:B0-----:R-:W5:Y:S04]  /*00e0*/  LDG.E.CONSTANT R7, desc[UR6][R18.64+0x60] ;  /* 0x0000600612077981 */ /* 0x001f68000c1e9900 */
[----:B------:R-:W5:Y:S04]  /*00f0*/  LDG.E.CONSTANT R9, desc[UR6][R18.64+0x80] ;  /* 0x0000800612097981 */ /* 0x000f68000c1e9900 */
        /* <DEDUP_REMOVED lines=24> */
[----:B------:R-:W5:Y:S01]  /*0280*/  LDG.E.CONSTANT R14, desc[UR6][R18.64+0xe8] ;  /* 0x0000e806120e7981 */ /* 0x000f62000c1e9900 */
[----:B------:R-:W0:Y:S01]  /*0290*/  S2UR UR5, SR_CgaCtaId ;  /* 0x00000000000579c3 */ /* 0x000e220000008800 */
[----:B------:R-:W-:-:S02]  /*02a0*/  UMOV UR4, 0x400 ;  /* 0x0000040000047882 */ /* 0x000fc40000000000 */
[----:B------:R-:W5:Y:S04]  /*02b0*/  LDG.E.CONSTANT R2, desc[UR6][R18.64+0x2c] ;  /* 0x00002c0612027981 */ /* 0x000f68000c1e9900 */
[----:B------:R-:W5:Y:S04]  /*02c0*/  LDG.E.CONSTANT R4, desc[UR6][R18.64+0xc] ;  /* 0x00000c0612047981 */ /* 0x000f68000c1e9900 */
[----:B------:R-:W5:Y:S04]  /*02d0*/  LDG.E.CONSTANT R53, desc[UR6][R18.64+0x4c] ;  /* 0x00004c0612357981 */ /* 0x000f68000c1e9900 */
[----:B------:R-:W5:Y:S04]  /*02e0*/  LDG.E.CONSTANT R52, desc[UR6][R18.64+0xcc] ;  /* 0x0000cc0612347981 */ /* 0x000f68000c1e9900 */
[----:B------:R-:W5:Y:S04]  /*02f0*/  LDG.E.CONSTANT R49, desc[UR6][R18.64+0x10] ;  /* 0x0000100612317981 */ /* 0x000f68000c1e9900 */
[----:B------:R-:W5:Y:S01]  /*0300*/  LDG.E.CONSTANT R56, desc[UR6][R18.64+0x8c] ;  /* 0x00008c0612387981 */ /* 0x000f62000c1e9900 */
[----:B0-----:R-:W-:-:S03]  /*0310*/  ULEA UR4, UR5, UR4, 0x18 ;  /* 0x0000000405047291 */ /* 0x001fc6000f8ec0ff */
[----:B------:R-:W5:Y:S03]  /*0320*/  LDG.E.CONSTANT R54, desc[UR6][R18.64+0xac] ;  /* 0x0000ac0612367981 */ /* 0x000f66000c1e9900 */
[----:B------:R-:W-:Y:S01]  /*0330*/  LEA R8, R6, UR4, 0x2 ;  /* 0x0000000406087c11 */ /* 0x000fe2000f8e10ff */
        /* <DEDUP_REMOVED lines=8> */
[----:B--2---:R-:W-:Y:S04]  /*03c0*/  STS [R8], R25 ;  /* 0x0000001908007388 */ /* 0x004fe80000000800 */
[----:B---3--:R-:W-:Y:S04]  /*03d0*/  STS [R8+0x14], R27 ;  /* 0x0000141b08007388 */ /* 0x008fe80000000800 */
[----:B----4-:R-:W-:Y:S04]  /*03e0*/  STS [R8+0x28], R29 ;  /* 0x0000281d08007388 */ /* 0x010fe80000000800 */
[----:B-----5:R-:W-:Y:S04]  /*03f0*/  STS [R8+0x3c], R31 ;  /* 0x00003c1f08007388 */ /* 0x020fe80000000800 */
[----:B------:R-:W-:Y:S04]  /*0400*/  STS [R8+0x50], R33 ;  /* 0x0000502108007388 */ /* 0x000fe80000000800 */
[----:B------:R-:W-:Y:S04]  /*0410*/  STS [R8+0x64], R35 ;  /* 0x0000642308007388 */ /* 0x000fe80000000800 */
[----:B------:R-:W-:Y:S04]  /*0420*/  STS [R8+0x78], R37 ;  /* 0x0000782508007388 */ /* 0x000fe80000000800 */
[----:B------:R0:W-:Y:S01]  /*0430*/  STS [R8+0x8c], R39 ;  /* 0x00008c2708007388 */ /* 0x0001e20000000800 */
[----:B------:R-:W-:Y:S06]  /*0440*/  BAR.SYNC.DEFER_BLOCKING 0x0 ;  /* 0x0000000000007b1d */ /* 0x000fec0000010000 */
[----:B0-----:R-:W2:Y:S04]  /*0450*/  LDG.E.CONSTANT R39, desc[UR6][R18.64+0x34] ;  /* 0x0000340612277981 */ /* 0x001ea8000c1e9900 */
[----:B------:R-:W3:Y:S04]  /*0460*/  LDG.E.CONSTANT R37, desc[UR6][R18.64+0x94] ;  /* 0x0000940612257981 */ /* 0x000ee8000c1e9900 */
[----:B------:R-:W4:Y:S04]  /*0470*/  LDG.E.CONSTANT R35, desc[UR6][R18.64+0xd4] ;  /* 0x0000d40612237981 */ /* 0x000f28000c1e9900 */
[----:B------:R-:W5:Y:S04]  /*0480*/  LDG.E.CONSTANT R33, desc[UR6][R18.64+0x114] ;  /* 0x0001140612217981 */ /* 0x000f68000c1e9900 */
[----:B------:R-:W0:Y:S04]  /*0490*/  LDS R0, [R8] ;  /* 0x0000000008007984 */ /* 0x000e280000000800 */
[----:B------:R-:W1:Y:S04]  /*04a0*/  LDS R26, [R8+0x14] ;  /* 0x00001400081a7984 */ /* 0x000e680000000800 */
[----:B------:R-:W1:Y:S04]  /*04b0*/  LDS R21, [R8+0x28] ;  /* 0x0000280008157984 */ /* 0x000e680000000800 */
[----:B------:R-:W5:Y:S04]  /*04c0*/  LDG.E.CONSTANT R31, desc[UR6][R18.64+0x18] ;  /* 0x00001806121f7981 */ /* 0x000f68000c1e9900 */
[----:B------:R-:W5:Y:S04]  /*04d0*/  LDG.E.CONSTANT R29, desc[UR6][R18.64+0x58] ;  /* 0x00005806121d7981 */ /* 0x000f68000c1e9900 */
[----:B------:R-:W5:Y:S04]  /*04e0*/  LDG.E.CONSTANT R27, desc[UR6][R18.64+0x98] ;  /* 0x00009806121b7981 */ /* 0x000f68000c1e9900 */
[----:B------:R-:W5:Y:S04]  /*04f0*/  LDG.E.CONSTANT R25, desc[UR6][R18.64+0xd8] ;  /* 0x0000d80612197981 */ /* 0x000f68000c1e9900 */
[----:B------:R-:W1:Y:S04]  /*0500*/  LDS R57, [R8+0x3c] ;  /* 0x00003c0008397984 */ /* 0x000e680000000800 */
[----:B------:R-:W1:Y:S01]  /*0510*/  LDS R61, [R8+0x50] ;  /* 0x00005000083d7984 */ /* 0x000e620000000800 */
[C---:B0-----:R-:W-:Y:S01]  /*0520*/  FFMA R7, R0.reuse, R7, RZ ;  /* 0x0000000700077223 */ /* 0x041fe200000000ff */
[----:B------:R-:W-:-:S03]  /*0530*/  FFMA R9, R0, R9, RZ ;  /* 0x0000000900097223 */ /* 0x000fc600000000ff */
[C---:B-1----:R-:W-:Y:S01]  /*0540*/  FFMA R7, R26.reuse, R36, R7 ;  /* 0x000000241a077223 */ /* 0x042fe20000000007 */
[----:B------:R-:W-:Y:S01]  /*0550*/  FFMA R9, R26, R38, R9 ;  /* 0x000000261a097223 */ /* 0x000fe20000000009 */
[C---:B------:R-:W-:Y:S01]  /*0560*/  FFMA R41, R0.reuse, R41, RZ ;  /* 0x0000002900297223 */ /* 0x040fe200000000ff */
[C---:B------:R-:W-:Y:S01]  /*0570*/  FFMA R3, R0.reuse, R3, RZ ;  /* 0x0000000300037223 */ /* 0x040fe200000000ff */
[C---:B------:R-:W-:Y:S01]  /*0580*/  FFMA R5, R0.reuse, R5, RZ ;  /* 0x0000000500057223 */ /* 0x040fe200000000ff */
[C---:B------:R-:W-:Y:S01]  /*0590*/  FFMA R11, R0.reuse, R11, RZ ;  /* 0x0000000b000b7223 */ /* 0x040fe200000000ff */
[C---:B------:R-:W-:Y:S01]  /*05a0*/  FFMA R13, R0.reuse, R13, RZ ;  /* 0x0000000d000d7223 */ /* 0x040fe200000000ff */
[C---:B------:R-:W-:Y:S01]  /*05b0*/  FFMA R15, R0.reuse, R15, RZ ;  /* 0x0000000f000f7223 */ /* 0x040fe200000000ff */
[----:B------:R-:W-:Y:S01]  /*05c0*/  FFMA R0, R0, R17, RZ ;  /* 0x0000001100007223 */ /* 0x000fe200000000ff */
[C---:B------:R-:W-:Y:S01]  /*05d0*/  FFMA R12, R21.reuse, R12, R7 ;  /* 0x0000000c150c7223 */ /* 0x040fe20000000007 */
[----:B------:R-:W-:Y:S01]  /*05e0*/  FFMA R7, R21, R22, R9 ;  /* 0x0000001615077223 */ /* 0x000fe20000000009 */
[C---:B------:R-:W-:Y:S01]  /*05f0*/  FFMA R28, R26.reuse, R28, R41 ;  /* 0x0000001c1a1c7223 */ /* 0x040fe20000000029 */
[----:B------:R-:W5:Y:S01]  /*0600*/  LDG.E.CONSTANT R9, desc[UR6][R18.64+0x6c] ;  /* 0x00006c0612097981 */ /* 0x000f62000c1e9900 */
[C---:B------:R-:W-:Y:S01]  /*0610*/  FFMA R0, R26.reuse, R23, R0 ;  /* 0x000000171a007223 */ /* 0x040fe20000000000 */
[----:B------:R-:W-:-:S02]  /*0620*/  FFMA R13, R26, R42, R13 ;  /* 0x0000002a1a0d7223 */ /* 0x000fc4000000000d */
[----:B------:R-:W5:Y:S01]  /*0630*/  LDG.E.CONSTANT R42, desc[UR6][R18.64+0xf0] ;  /* 0x0000f006122a7981 */ /* 0x000f62000c1e9900 */
[----:B------:R-:W-:-:S03]  /*0640*/  FFMA R15, R26, R44, R15 ;  /* 0x0000002c1a0f7223 */ /* 0x000fc6000000000f */
        /* <DEDUP_REMOVED lines=30> */
[----:B------:R-:W-:-:S03]  /*0830*/  FFMA R59, R57, R2, R59 ;  /* 0x00000002393b7223 */ /* 0x000fc6000000003b */
[----:B------:R-:W2:Y:S01]  /*0840*/  LDS R2, [R8+0x64] ;  /* 0x0000640008027984 */ /* 0x000ea20000000800 */
[----:B------:R-:W-:-:S03]  /*0850*/  FFMA R4, R57, R4, R58 ;  /* 0x0000000439047223 */ /* 0x000fc6000000003a */
[----:B------:R-:W5:Y:S01]  /*0860*/  LDS R58, [R8+0x78] ;  /* 0x00007800083a7984 */ /* 0x000f620000000800 */
[----:B------:R-:W-:-:S03]  /*0870*/  FFMA R60, R57, R53, R32 ;  /* 0x00000035393c7223 */ /* 0x000fc60000000020 */
[----:B------:R-:W0:Y:S01]  /*0880*/  LDS R32, [R8+0x8c] ;  /* 0x00008c0008207984 */ /* 0x000e220000000800 */
[----:B------:R-:W-:Y:S01]  /*0890*/  FFMA R52, R57, R52, R5 ;  /* 0x0000003439347223 */ /* 0x000fe20000000005 */
[----:B------:R-:W-:Y:S02]  /*08a0*/  FFMA R49, R61, R49, R4 ;  /* 0x000000313d317223 */ /* 0x000fe40000000004 */
[----:B------:R-:W1:Y:S01]  /*08b0*/  LDC.64 R4, c[0x0][0x380] ;  /* 0x0000e000ff047b82 */ /* 0x000e620000000a00 */
[C---:B------:R-:W-:Y:S01]  /*08c0*/  FFMA R56, R57.reuse, R56, R7 ;  /* 0x0000003839387223 */ /* 0x040fe20000000007 */
[C---:B------:R-:W-:Y:S01]  /*08d0*/  FFMA R3, R57.reuse, R54, R3 ;  /* 0x0000003639037223 */ /* 0x040fe20000000003 */
[C---:B------:R-:W-:Y:S01]  /*08e0*/  FFMA R11, R57.reuse, R50, R11 ;  /* 0x00000032390b7223 */ /* 0x040fe2000000000b */
[----:B------:R-:W-:Y:S01]  /*08f0*/  FFMA R10, R57, R51, R10 ;  /* 0x00000033390a7223 */ /* 0x000fe2000000000a */
[C---:B------:R-:W-:Y:S01]  /*0900*/  FFMA R48, R61.reuse, R48, R59 ;  /* 0x000000303d307223 */ /* 0x040fe2000000003b */
[C---:B------:R-:W-:Y:S01]  /*0910*/  FFMA R47, R61.reuse, R47, R60 ;  /* 0x0000002f3d2f7223 */ /* 0x040fe2000000003c */
[C---:B------:R-:W-:Y:S01]  /*0920*/  FFMA R56, R61.reuse, R45, R56 ;  /* 0x0000002d3d387223 */ /* 0x040fe20000000038 */
[----:B------:R-:W-:Y:S01]  /*0930*/  FFMA R52, R61, R43, R52 ;  /* 0x0000002b3d347223 */ /* 0x000fe20000000034 */
[----:B-1----:R-:W-:-:S04]  /*0940*/  IMAD.WIDE.U32 R4, R6, 0x4, R4 ;  /* 0x0000000406047825 */ /* 0x002fc800078e0004 */
[C---:B--2---:R-:W-:Y:S01]  /*0950*/  FFMA R39, R2.reuse, R39, R48 ;  /* 0x0000002702277223 */ /* 0x044fe20000000030 */
[C---:B---3--:R-:W-:Y:S01]  /*0960*/  FFMA R56, R2.reuse, R37, R56 ;  /* 0x0000002502387223 */ /* 0x048fe20000000038 */
[----:B----4-:R-:W-:-:S03]  /*0970*/  FFMA R52, R2, R35, R52 ;  /* 0x0000002302347223 */ /* 0x010fc60000000034 */
[C---:B-----5:R-:W-:Y:S01]  /*0980*/  FFMA R27, R58.reuse, R27, R56 ;  /* 0x0000001b3a1b7223 */ /* 0x060fe20000000038 */
[----:B------:R-:W-:Y:S01]  /*0990*/  FFMA R25, R58, R25, R52 ;  /* 0x000000193a197223 */ /* 0x000fe20000000034 */
[----:B------:R-:W-:-:S04]  /*09a0*/  FFMA R9, R57, R9, R12 ;  /* 0x0000000939097223 */ /* 0x000fc8000000000c */
[C---:B------:R-:W-:Y:S01]  /*09b0*/  FFMA R9, R61.reuse, R46, R9 ;  /* 0x0000002e3d097223 */ /* 0x040fe20000000009 */
[C---:B------:R-:W-:Y:S01]  /*09c0*/  FFMA R11, R61.reuse, R42, R11 ;  /* 0x0000002a3d0b7223 */ /* 0x040fe2000000000b */
[C---:B------:R-:W-:Y:S01]  /*09d0*/  FFMA R3, R61.reuse, R44, R3 ;  /* 0x0000002c3d037223 */ /* 0x040fe20000000003 */
[----:B------:R-:W-:Y:S01]  /*09e0*/  FFMA R10, R61, R41, R10 ;  /* 0x000000293d0a7223 */ /* 0x000fe2000000000a */
[----:B------:R-:W-:-:S03]  /*09f0*/  FFMA R38, R2, R38, R47 ;  /* 0x0000002602267223 */ /* 0x000fc6000000002f */
[C---:B------:R-:W-:Y:S01]  /*0a00*/  FFMA R10, R2.reuse, R33, R10 ;  /* 0x00000021020a7223 */ /* 0x040fe2000000000a */
[C---:B------:R-:W-:Y:S01]  /*0a10*/  FFMA R49, R2.reuse, R40, R49 ;  /* 0x0000002802317223 */ /* 0x040fe20000000031 */
[C---:B------:R-:W-:Y:S01]  /*0a20*/  FFMA R9, R2.reuse, R0, R9 ;  /* 0x0000000002097223 */ /* 0x040fe20000000009 */
[C---:B------:R-:W-:Y:S01]  /*0a30*/  FFMA R3, R2.reuse, R36, R3 ;  /* 0x0000002402037223 */ /* 0x040fe20000000003 */
[----:B------:R-:W-:Y:S01]  /*0a40*/  FFMA R11, R2, R34, R11 ;  /* 0x00000022020b7223 */ /* 0x000fe2000000000b */
[C---:B------:R-:W-:Y:S01]  /*0a50*/  FFMA R31, R58.reuse, R31, R49 ;  /* 0x0000001f3a1f7223 */ /* 0x040fe20000000031 */
[C---:B------:R-:W-:Y:S01]  /*0a60*/  FFMA R29, R58.reuse, R29, R38 ;  /* 0x0000001d3a1d7223 */ /* 0x040fe20000000026 */
[C---:B------:R-:W-:Y:S01]  /*0a70*/  FFMA R30, R58.reuse, R30, R39 ;  /* 0x0000001e3a1e7223 */ /* 0x040fe20000000027 */
[C---:B------:R-:W-:Y:S01]  /*0a80*/  FFMA R28, R58.reuse, R28, R9 ;  /* 0x0000001c3a1c7223 */ /* 0x040fe20000000009 */
[C---:B------:R-:W-:Y:S01]  /*0a90*/  FFMA R26, R58.reuse, R26, R3 ;  /* 0x0000001a3a1a7223 */ /* 0x040fe20000000003 */
[C---:B------:R-:W-:Y:S01]  /*0aa0*/  FFMA R11, R58.reuse, R24, R11 ;  /* 0x000000183a0b7223 */ /* 0x040fe2000000000b */
[----:B------:R-:W-:-:S03]  /*0ab0*/  FFMA R10, R58, R23, R10 ;  /* 0x000000173a0a7223 */ /* 0x000fc6000000000a */
[C---:B0-----:R-:W-:Y:S01]  /*0ac0*/  FFMA R11, R32.reuse, R55, R11 ;  /* 0x00000037200b7223 */ /* 0x041fe2000000000b */
[C---:B------:R-:W-:Y:S01]  /*0ad0*/  FFMA R22, R32.reuse, R22, R31 ;  /* 0x0000001620167223 */ /* 0x040fe2000000001f */
[C---:B------:R-:W-:Y:S01]  /*0ae0*/  FFMA R21, R32.reuse, R21, R30 ;  /* 0x0000001520157223 */ /* 0x040fe2000000001e */
[C---:B------:R-:W-:Y:S01]  /*0af0*/  FFMA R20, R32.reuse, R20, R29 ;  /* 0x0000001420147223 */ /* 0x040fe2000000001d */
[C---:B------:R-:W-:Y:S01]  /*0b00*/  FFMA R17, R32.reuse, R17, R28 ;  /* 0x0000001120117223 */ /* 0x040fe2000000001c */
[C---:B------:R-:W-:Y:S01]  /*0b10*/  FFMA R16, R32.reuse, R16, R27 ;  /* 0x0000001020107223 */ /* 0x040fe2000000001b */
[C---:B------:R-:W-:Y:S01]  /*0b20*/  FFMA R15, R32.reuse, R15, R26 ;  /* 0x0000000f200f7223 */ /* 0x040fe2000000001a */
[C---:B------:R-:W-:Y:S01]  /*0b30*/  FFMA R14, R32.reuse, R14, R25 ;  /* 0x0000000e200e7223 */ /* 0x040fe20000000019 */
[----:B------:R-:W-:Y:S01]  /*0b40*/  FFMA R10, R32, R13, R10 ;  /* 0x0000000d200a7223 */ /* 0x000fe2000000000a */
[----:B------:R-:W-:Y:S01]  /*0b50*/  FADD R3, |R22|, -RZ ;  /* 0x800000ff16037221 */ /* 0x000fe20000000200 */
        /* <DEDUP_REMOVED lines=8> */
[----:B------:R-:W-:Y:S04]  /*0be0*/  STG.E desc[UR6][R4.64], R3 ;  /* 0x0000000304007986 */ /* 0x000fe8000c101906 */
[----:B------:R-:W-:Y:S04]  /*0bf0*/  STG.E desc[UR6][R4.64+0x14], R21 ;  /* 0x0000141504007986 */ /* 0x000fe8000c101906 */
[----:B------:R-:W-:Y:S04]  /*0c00*/  STG.E desc[UR6][R4.64+0x28], R7 ;  /* 0x0000280704007986 */ /* 0x000fe8000c101906 */
[----:B------:R-:W-:Y:S04]  /*0c10*/  STG.E desc[UR6][R4.64+0x3c], R17 ;  /* 0x00003c1104007986 */ /* 0x000fe8000c101906 */
[----:B------:R-:W-:Y:S04]  /*0c20*/  STG.E desc[UR6][R4.64+0x50], R9 ;  /* 0x0000500904007986 */ /* 0x000fe8000c101906 */
[----:B------:R-:W-:Y:S04]  /*0c30*/  STG.E desc[UR6][R4.64+0x64], R15 ;  /* 0x0000640f04007986 */ /* 0x000fe8000c101906 */
[----:B------:R-:W-:Y:S04]  /*0c40*/  STG.E desc[UR6][R4.64+0x78], R13 ;  /* 0x0000780d04007986 */ /* 0x000fe8000c101906 */
[----:B------:R-:W-:Y:S04]  /*0c50*/  STG.E desc[UR6][R4.64+0x8c], R11 ;  /* 0x00008c0b04007986 */ /* 0x000fe8000c101906 */
[----:B------:R-:W-:Y:S01]  /*0c60*/  STG.E desc[UR6][R4.64+0xa0], R19 ;  /* 0x0000a01304007986 */ /* 0x000fe2000c101906 */
[----:B------:R-:W-:Y:S05]  /*0c70*/  EXIT ;  /* 0x000000000000794d */ /* 0x000fea0003800000 */
.L_x_0:
[----:B------:R-:W-:-:S00]  /*0c80*/  BRA `(.L_x_0) ;  /* 0xfffffffc00fc7947 */ /* 0x000fc0000383ffff */
[----:B------:R-:W-:-:S00]  /*0c90*/  NOP ;  /* 0x0000000000007918 */ /* 0x000fc00000000000 */
        /* <DEDUP_REMOVED lines=14> */
.L_x_17:


//--------------------- .text.default_function_kernel_1 --------------------------
	.section	.text.default_function_kernel_1,"ax",@progbits
	.align	128
        .global         default_function_kernel_1
        .type           default_function_kernel_1,@function
        .size           default_function_kernel_1,(.L_x_16 - default_function_kernel_1)
        .other          default_function_kernel_1,@"STO_CUDA_ENTRY STV_DEFAULT"
default_function_kernel_1:
.text.default_function_kernel_1:
[----:B------:R-:W-:Y:S01]  /*0000*/  LDC R1, c[0x0][0x37c] ;  /* 0x0000df00ff017b82 */ /* 0x000fe20000000800 */
[----:B------:R-:W0:Y:S07]  /*0010*/  S2R R2, SR_TID.X ;  /* 0x0000000000027919 */ /* 0x000e2e0000002100 */
[----:B------:R-:W1:Y:S02]  /*0020*/  S2UR UR4, SR_CTAID.X ;  /* 0x00000000000479c3 */ /* 0x000e640000002500 */
[----:B-1----:R-:W-:Y:S01]  /*0030*/  USHF.L.U32 UR5, UR4, 0x2, URZ ;  /* 0x0000000204057899 */ /* 0x002fe200080006ff */
[----:B0-----:R-:W-:-:S05]  /*0040*/  SHF.R.U32.HI R0, RZ, 0x3, R2 ;  /* 0x00000003ff007819 */ /* 0x001fca0000011602 */
[----:B------:R-:W-:-:S04]  /*0050*/  LOP3.LUT R0, R0, UR5, RZ, 0xfc, !PT ;  /* 0x0000000500007c12 */ /* 0x000fc8000f8efcff */
[----:B------:R-:W-:-:S13]  /*0060*/  ISETP.GT.U32.AND P0, PT, R0, 0x8, PT ;  /* 0x000000080000780c */ /* 0x000fda0003f04070 */
[----:B------:R-:W-:Y:S05]  /*0070*/  @P0 EXIT ;  /* 0x000000000000094d */ /* 0x000fea0003800000 */
[----:B------:R-:W0:Y:S01]  /*0080*/  LDC.64 R4, c[0x0][0x388] ;  /* 0x0000e200ff047b82 */ /* 0x000e220000000a00 */
[----:B------:R-:W1:Y:S01]  /*0090*/  LDCU.64 UR6, c[0x0][0x358] ;  /* 0x00006b00ff0677ac */ /* 0x000e620008000a00 */
[----:B------:R-:W-:-:S06]  /*00a0*/  USHF.L.U32 UR4, UR4, 0x5, URZ ;  /* 0x0000000504047899 */ /* 0x000fcc00080006ff */
[----:B------:R-:W-:-:S05]  /*00b0*/  LOP3.LUT R2, R2, UR4, RZ, 0xfc, !PT ;  /* 0x0000000402027c12 */ /* 0x000fca000f8efcff */
[----:B0-----:R-:W-:-:S05]  /*00c0*/  IMAD.WIDE.U32 R4, R2, 0x4, R4 ;  /* 0x0000000402047825 */ /* 0x001fca00078e0004 */
[----:B-1----:R-:W2:Y:S01]  /*00d0*/  LDG.E.CONSTANT R3, desc[UR6][R4.64] ;  /* 0x0000000604037981 */ /* 0x002ea2000c1e9900 */
[----:B------:R-:W-:Y:S01]  /*00e0*/  IMAD.MOV.U32 R8, RZ, RZ, 0x3e800000 ;  /* 0x3e800000ff087424 */ /* 0x000fe200078e00ff */
[----:B------:R-:W-:Y:S01]  /*00f0*/  BSSY.RECONVERGENT B0, `(.L_x_1) ;  /* 0x000002f000007945 */ /* 0x000fe20003800200 */
[----:B------:R-:W-:Y:S02]  /*0100*/  IMAD.MOV.U32 R9, RZ, RZ, 0x3d39bf78 ;  /* 0x3d39bf78ff097424 */ /* 0x000fe400078e00ff */
[C---:B--2---:R-:W-:Y:S01]  /*0110*/  FADD R0, -|R3|.reuse, 1 ;  /* 0x3f80000003007421 */ /* 0x044fe20000000300 */
[----:B------:R-:W-:-:S05]  /*0120*/  FSETP.GT.AND P0, PT, |R3|, 8.50705917302346158658e+37, PT ;  /* 0x7e8000000300780b */ /* 0x000fca0003f04200 */
[----:B------:R-:W0:Y:S02]  /*0130*/  MUFU.RCP R0, R0 ;  /* 0x0000000000007308 */ /* 0x000e240000001000 */
[----:B0-----:R-:W-:-:S04]  /*0140*/  FADD R6, R0, R0 ;  /* 0x0000000000067221 */ /* 0x001fc80000000000 */
[----:B------:R-:W-:-:S05]  /*0150*/  FMUL R6, |R3|, R6 ;  /* 0x0000000603067220 */ /* 0x000fca0000400200 */
[----:B------:R-:W-:-:S04]  /*0160*/  FSEL R6, R6, -2, !P0 ;  /* 0xc000000006067808 */ /* 0x000fc80004000000 */
[C---:B------:R-:W-:Y:S01]  /*0170*/  ISETP.GE.U32.AND P0, PT, R6.reuse, 0x7f800000, PT ;  /* 0x7f8000000600780c */ /* 0x040fe20003f06070 */
[----:B------:R-:W-:-:S03]  /*0180*/  FADD.RZ R7, R6, 1 ;  /* 0x3f80000006077421 */ /* 0x000fc6000000c000 */
[----:B------:R-:W-:Y:S01]  /*0190*/  ISETP.GT.AND P1, PT, R6, -0x40800000, P0 ;  /* 0xbf8000000600780c */ /* 0x000fe20000724270 */
[----:B------:R-:W-:-:S05]  /*01a0*/  VIADD R7, R7, 0xc0c00000 ;  /* 0xc0c0000007077836 */ /* 0x000fca0000000000 */
[----:B------:R-:W-:-:S04]  /*01b0*/  LOP3.LUT R7, R7, 0xff800000, RZ, 0xc0, !PT ;  /* 0xff80000007077812 */ /* 0x000fc800078ec0ff */
[----:B------:R-:W-:Y:S01]  /*01c0*/  IADD3 R5, PT, PT, -R7, 0x40800000, RZ ;  /* 0x4080000007057810 */ /* 0x000fe20007ffe1ff */
[----:B------:R-:W-:Y:S01]  /*01d0*/  IMAD.IADD R4, R6, 0x1, -R7 ;  /* 0x0000000106047824 */ /* 0x000fe200078e0a07 */
[----:B------:R-:W-:-:S03]  /*01e0*/  I2FP.F32.S32 R7, R7 ;  /* 0x0000000700077245 */ /* 0x000fc60000201400 */
[----:B------:R-:W-:Y:S02]  /*01f0*/  FFMA R5, R5, R8, -1 ;  /* 0xbf80000005057423 */ /* 0x000fe40000000008 */
[----:B------:R-:W-:Y:S01]  /*0200*/  FMUL R7, R7, 1.1920928955078125e-07 ;  /* 0x3400000007077820 */ /* 0x000fe20000400000 */
[----:B------:R-:W0:Y:S01]  /*0210*/  MUFU.RCP R8, R3 ;  /* 0x0000000300087308 */ /* 0x000e220000001000 */
[----:B------:R-:W-:-:S04]  /*0220*/  FADD R4, R4, R5 ;  /* 0x0000000504047221 */ /* 0x000fc80000000000 */
[----:B------:R-:W-:-:S04]  /*0230*/  FFMA R5, R4, -R9, 0.10546888411045074463 ;  /* 0x3dd8001204057423 */ /* 0x000fc80000000809 */
[----:B------:R-:W-:-:S04]  /*0240*/  FFMA R5, R4, R5, -0.13229703903198242188 ;  /* 0xbe0778e004057423 */ /* 0x000fc80000000005 */
[----:B------:R-:W-:-:S04]  /*0250*/  FFMA R5, R4, R5, 0.14491446316242218018 ;  /* 0x3e14647504057423 */ /* 0x000fc80000000005 */
[----:B------:R-:W-:-:S04]  /*0260*/  FFMA R5, R4, R5, -0.16641564667224884033 ;  /* 0xbe2a68dd04057423 */ /* 0x000fc80000000005 */
[----:B------:R-:W-:-:S04]  /*0270*/  FFMA R5, R4, R5, 0.19988867640495300293 ;  /* 0x3e4caf9e04057423 */ /* 0x000fc80000000005 */
[----:B------:R-:W-:-:S04]  /*0280*/  FFMA R5, R4, R5, -0.25000196695327758789 ;  /* 0xbe80004204057423 */ /* 0x000fc80000000005 */
[----:B------:R-:W-:-:S04]  /*0290*/  FFMA R5, R4, R5, 0.33333510160446166992 ;  /* 0x3eaaaae604057423 */ /* 0x000fc80000000005 */
[----:B------:R-:W-:-:S04]  /*02a0*/  FFMA R5, R4, R5, -0.5 ;  /* 0xbf00000004057423 */ /* 0x000fc80000000005 */
[----:B------:R-:W-:-:S04]  /*02b0*/  FMUL R5, R4, R5 ;  /* 0x0000000504057220 */ /* 0x000fc80000400000 */
[----:B------:R-:W-:Y:S01]  /*02c0*/  FFMA R4, R4, R5, R4 ;  /* 0x0000000504047223 */ /* 0x000fe20000000004 */
[----:B------:R-:W-:-:S03]  /*02d0*/  @P0 IMAD.MOV.U32 R5, RZ, RZ, 0x7f800000 ;  /* 0x7f800000ff050424 */ /* 0x000fc600078e00ff */
[----:B------:R-:W-:Y:S01]  /*02e0*/  FFMA R0, R7, 0.69314718246459960938, R4 ;  /* 0x3f31721807007823 */ /* 0x000fe20000000004 */
[----:B------:R-:W-:Y:S02]  /*02f0*/  IMAD.MOV.U32 R4, RZ, RZ, 0x3f000000 ;  /* 0x3f000000ff047424 */ /* 0x000fe400078e00ff */
[C---:B------:R-:W-:Y:S01]  /*0300*/  @P1 FFMA R0, R6.reuse, R5, +INF ;  /* 0x7f80000006001423 */ /* 0x040fe20000000005 */
[----:B------:R-:W-:Y:S01]  /*0310*/  @P0 FSETP.NEU.AND P1, PT, R6, RZ, PT ;  /* 0x000000ff0600020b */ /* 0x000fe20003f2d000 */
[----:B0-----:R-:W-:Y:S01]  /*0320*/  FFMA R7, -R3, R8, 1 ;  /* 0x3f80000003077423 */ /* 0x001fe20000000108 */
[----:B------:R-:W-:Y:S02]  /*0330*/  LOP3.LUT R5, R4, 0x80000000, R3, 0xb8, !PT ;  /* 0x8000000004057812 */ /* 0x000fe400078eb803 */
[----:B------:R-:W-:Y:S01]  /*0340*/  @P0 FSEL R0, R0, -RZ, P1 ;  /* 0x800000ff00000208 */ /* 0x000fe20000800000 */
[----:B------:R-:W-:-:S04]  /*0350*/  FFMA R7, R8, R7, R8 ;  /* 0x0000000708077223 */ /* 0x000fc80000000008 */
[----:B------:R-:W-:-:S04]  /*0360*/  FMUL R0, R5, R0 ;  /* 0x0000000005007220 */ /* 0x000fc80000400000 */
[----:B------:R-:W0:Y:S01]  /*0370*/  FCHK P0, R0, R3 ;  /* 0x0000000300007302 */ /* 0x000e220000000000 */
[----:B------:R-:W-:-:S04]  /*0380*/  FFMA R4, R0, R7, RZ ;  /* 0x0000000700047223 */ /* 0x000fc800000000ff */
[----:B------:R-:W-:-:S04]  /*0390*/  FFMA R5, -R3, R4, R0 ;  /* 0x0000000403057223 */ /* 0x000fc80000000100 */
[----:B------:R-:W-:Y:S01]  /*03a0*/  FFMA R6, R7, R5, R4 ;  /* 0x0000000507067223 */ /* 0x000fe20000000004 */
[----:B0-----:R-:W-:Y:S06]  /*03b0*/  @!P0 BRA `(.L_x_2) ;  /* 0x0000000000088947 */ /* 0x001fec0003800000 */
[----:B------:R-:W-:-:S07]  /*03c0*/  MOV R12, 0x3e0 ;  /* 0x000003e0000c7802 */ /* 0x000fce0000000f00 */
[----:B------:R-:W-:Y:S05]  /*03d0*/  CALL.REL.NOINC `($__internal_0_$__cuda_sm3x_div_rn_noftz_f32_slowpath) ;  /* 0x0000000000187944 */ /* 0x000fea0003c00000 */
.L_x_2:
[----:B------:R-:W-:Y:S05]  /*03e0*/  BSYNC.RECONVERGENT B0 ;  /* 0x0000000000007941 */ /* 0x000fea0003800200 */
.L_x_1:
[----:B------:R-:W0:Y:S01]  /*03f0*/  LDC.64 R4, c[0x0][0x380] ;  /* 0x0000e000ff047b82 */ /* 0x000e220000000a00 */
[----:B------:R-:W-:Y:S01]  /*0400*/  FADD R7, R3, R6 ;  /* 0x0000000603077221 */ /* 0x000fe20000000000 */
[----:B0-----:R-:W-:-:S05]  /*0410*/  IMAD.WIDE.U32 R2, R2, 0x4, R4 ;  /* 0x0000000402027825 */ /* 0x001fca00078e0004 */
[----:B------:R-:W-:Y:S01]  /*0420*/  STG.E desc[UR6][R2.64], R7 ;  /* 0x0000000702007986 */ /* 0x000fe2000c101906 */
[----:B------:R-:W-:Y:S05]  /*0430*/  EXIT ;  /* 0x000000000000794d */ /* 0x000fea0003800000 */
        .weak           $__internal_0_$__cuda_sm3x_div_rn_noftz_f32_slowpath
        .type           $__internal_0_$__cuda_sm3x_div_rn_noftz_f32_slowpath,@function
        .size           $__internal_0_$__cuda_sm3x_div_rn_noftz_f32_slowpath,(.L_x_16 - $__internal_0_$__cuda_sm3x_div_rn_noftz_f32_slowpath)
$__internal_0_$__cuda_sm3x_div_rn_noftz_f32_slowpath:
[--C-:B------:R-:W-:Y:S01]  /*0440*/  SHF.R.U32.HI R5, RZ, 0x17, R3.reuse ;  /* 0x00000017ff057819 */ /* 0x100fe20000011603 */
[----:B------:R-:W-:Y:S01]  /*0450*/  BSSY.RECONVERGENT B1, `(.L_x_3) ;  /* 0x0000064000017945 */ /* 0x000fe20003800200 */
[--C-:B------:R-:W-:Y:S01]  /*0460*/  SHF.R.U32.HI R4, RZ, 0x17, R0.reuse ;  /* 0x00000017ff047819 */ /* 0x100fe20000011600 */
[----:B------:R-:W-:Y:S01]  /*0470*/  IMAD.MOV.U32 R7, RZ, RZ, R3 ;  /* 0x000000ffff077224 */ /* 0x000fe200078e0003 */
[----:B------:R-:W-:Y:S02]  /*0480*/  LOP3.LUT R5, R5, 0xff, RZ, 0xc0, !PT ;  /* 0x000000ff05057812 */ /* 0x000fe400078ec0ff */
[----:B------:R-:W-:Y:S01]  /*0490*/  LOP3.LUT R10, R4, 0xff, RZ, 0xc0, !PT ;  /* 0x000000ff040a7812 */ /* 0x000fe200078ec0ff */
[----:B------:R-:W-:Y:S01]  /*04a0*/  IMAD.MOV.U32 R4, RZ, RZ, R0 ;  /* 0x000000ffff047224 */ /* 0x000fe200078e0000 */
[----:B------:R-:W-:-:S03]  /*04b0*/  IADD3 R8, PT, PT, R5, -0x1, RZ ;  /* 0xffffffff05087810 */ /* 0x000fc60007ffe0ff */
[----:B------:R-:W-:Y:S01]  /*04c0*/  VIADD R9, R10, 0xffffffff ;  /* 0xffffffff0a097836 */ /* 0x000fe20000000000 */
[----:B------:R-:W-:-:S04]  /*04d0*/  ISETP.GT.U32.AND P0, PT, R8, 0xfd, PT ;  /* 0x000000fd0800780c */ /* 0x000fc80003f04070 */
[----:B------:R-:W-:-:S13]  /*04e0*/  ISETP.GT.U32.OR P0, PT, R9, 0xfd, P0 ;  /* 0x000000fd0900780c */ /* 0x000fda0000704470 */
[----:B------:R-:W-:Y:S01]  /*04f0*/  @!P0 IMAD.MOV.U32 R6, RZ, RZ, RZ ;  /* 0x000000ffff068224 */ /* 0x000fe200078e00ff */
[----:B------:R-:W-:Y:S06]  /*0500*/  @!P0 BRA `(.L_x_4) ;  /* 0x00000000005c8947 */ /* 0x000fec0003800000 */
[----:B------:R-:W-:Y:S02]  /*0510*/  FSETP.GTU.FTZ.AND P1, PT, |R3|, +INF , PT ;  /* 0x7f8000000300780b */ /* 0x000fe40003f3c200 */
[----:B------:R-:W-:-:S04]  /*0520*/  FSETP.GTU.FTZ.AND P0, PT, |R0|, +INF , PT ;  /* 0x7f8000000000780b */ /* 0x000fc80003f1c200 */
[----:B------:R-:W-:-:S13]  /*0530*/  PLOP3.LUT P0, PT, P0, P1, PT, 0xf8, 0x8f ;  /* 0x00000000008f781c */ /* 0x000fda0000703f70 */
[----:B------:R-:W-:Y:S05]  /*0540*/  @P0 BRA `(.L_x_5) ;  /* 0x00000004004c0947 */ /* 0x000fea0003800000 */
[----:B------:R-:W-:-:S13]  /*0550*/  LOP3.LUT P0, RZ, R7, 0x7fffffff, R4, 0xc8, !PT ;  /* 0x7fffffff07ff7812 */ /* 0x000fda000780c804 */
[----:B------:R-:W-:Y:S05]  /*0560*/  @!P0 BRA `(.L_x_6) ;  /* 0x00000004003c8947 */ /* 0x000fea0003800000 */
[C---:B------:R-:W-:Y:S02]  /*0570*/  FSETP.NEU.FTZ.AND P2, PT, |R0|.reuse, +INF , PT ;  /* 0x7f8000000000780b */ /* 0x040fe40003f5d200 */
[----:B------:R-:W-:Y:S02]  /*0580*/  FSETP.NEU.FTZ.AND P1, PT, |R3|, +INF , PT ;  /* 0x7f8000000300780b */ /* 0x000fe40003f3d200 */
[----:B------:R-:W-:-:S11]  /*0590*/  FSETP.NEU.FTZ.AND P0, PT, |R0|, +INF , PT ;  /* 0x7f8000000000780b */ /* 0x000fd60003f1d200 */
[----:B------:R-:W-:Y:S05]  /*05a0*/  @!P1 BRA !P2, `(.L_x_6) ;  /* 0x00000004002c9947 */ /* 0x000fea0005000000 */
[----:B------:R-:W-:-:S04]  /*05b0*/  LOP3.LUT P2, RZ, R4, 0x7fffffff, RZ, 0xc0, !PT ;  /* 0x7fffffff04ff7812 */ /* 0x000fc8000784c0ff */
[----:B------:R-:W-:-:S13]  /*05c0*/  PLOP3.LUT P1, PT, P1, P2, PT, 0x2f, 0xf2 ;  /* 0x0000000000f2781c */ /* 0x000fda0000f24577 */
[----:B------:R-:W-:Y:S05]  /*05d0*/  @P1 BRA `(.L_x_7) ;  /* 0x0000000400181947 */ /* 0x000fea0003800000 */
[----:B------:R-:W-:-:S04]  /*05e0*/  LOP3.LUT P1, RZ, R7, 0x7fffffff, RZ, 0xc0, !PT ;  /* 0x7fffffff07ff7812 */ /* 0x000fc8000782c0ff */
[----:B------:R-:W-:-:S13]  /*05f0*/  PLOP3.LUT P0, PT, P0, P1, PT, 0x2f, 0xf2 ;  /* 0x0000000000f2781c */ /* 0x000fda0000702577 */
[----:B------:R-:W-:Y:S05]  /*0600*/  @P0 BRA `(.L_x_8) ;  /* 0x0000000400000947 */ /* 0x000fea0003800000 */
[----:B------:R-:W-:Y:S02]  /*0610*/  ISETP.GE.AND P0, PT, R9, RZ, PT ;  /* 0x000000ff0900720c */ /* 0x000fe40003f06270 */
[----:B------:R-:W-:-:S11]  /*0620*/  ISETP.GE.AND P1, PT, R8, RZ, PT ;  /* 0x000000ff0800720c */ /* 0x000fd60003f26270 */
[----:B------:R-:W-:Y:S01]  /*0630*/  @P0 IMAD.MOV.U32 R6, RZ, RZ, RZ ;  /* 0x000000ffff060224 */ /* 0x000fe200078e00ff */
[----:B------:R-:W-:Y:S01]  /*0640*/  @!P0 MOV R6, 0xffffffc0 ;  /* 0xffffffc000068802 */ /* 0x000fe20000000f00 */
[----:B------:R-:W-:Y:S01]  /*0650*/  @!P0 FFMA R4, R0, 1.84467440737095516160e+19, RZ ;  /* 0x5f80000000048823 */ /* 0x000fe200000000ff */
[----:B------:R-:W-:-:S03]  /*0660*/  @!P1 FFMA R7, R3, 1.84467440737095516160e+19, RZ ;  /* 0x5f80000003079823 */ /* 0x000fc600000000ff */
[----:B------:R-:W-:-:S07]  /*0670*/  @!P1 VIADD R6, R6, 0x40 ;  /* 0x0000004006069836 */ /* 0x000fce0000000000 */
.L_x_4:
[----:B------:R-:W-:Y:S01]  /*0680*/  LEA R0, R5, 0xc0800000, 0x17 ;  /* 0xc080000005007811 */ /* 0x000fe200078eb8ff */
[----:B------:R-:W-:Y:S04]  /*0690*/  BSSY.RECONVERGENT B2, `(.L_x_9) ;  /* 0x0000036000027945 */ /* 0x000fe80003800200 */
[----:B------:R-:W-:Y:S02]  /*06a0*/  IMAD.IADD R8, R7, 0x1, -R0 ;  /* 0x0000000107087824 */ /* 0x000fe400078e0a00 */
[----:B------:R-:W-:Y:S02]  /*06b0*/  VIADD R7, R10, 0xffffff81 ;  /* 0xffffff810a077836 */ /* 0x000fe40000000000 */
[----:B------:R-:W0:Y:S01]  /*06c0*/  MUFU.RCP R9, R8 ;  /* 0x0000000800097308 */ /* 0x000e220000001000 */
[----:B------:R-:W-:Y:S01]  /*06d0*/  FADD.FTZ R11, -R8, -RZ ;  /* 0x800000ff080b7221 */ /* 0x000fe20000010100 */
[C---:B------:R-:W-:Y:S01]  /*06e0*/  IMAD R0, R7.reuse, -0x800000, R4 ;  /* 0xff80000007007824 */ /* 0x040fe200078e0204 */
[----:B------:R-:W-:-:S05]  /*06f0*/  IADD3 R5, PT, PT, R7, 0x7f, -R5 ;  /* 0x0000007f07057810 */ /* 0x000fca0007ffe805 */
[----:B------:R-:W-:Y:S02]  /*0700*/  IMAD.IADD R5, R5, 0x1, R6 ;  /* 0x0000000105057824 */ /* 0x000fe400078e0206 */
[----:B0-----:R-:W-:-:S04]  /*0710*/  FFMA R10, R9, R11, 1 ;  /* 0x3f800000090a7423 */ /* 0x001fc8000000000b */
[----:B------:R-:W-:-:S04]  /*0720*/  FFMA R13, R9, R10, R9 ;  /* 0x0000000a090d7223 */ /* 0x000fc80000000009 */
[----:B------:R-:W-:-:S04]  /*0730*/  FFMA R4, R0, R13, RZ ;  /* 0x0000000d00047223 */ /* 0x000fc800000000ff */
[----:B------:R-:W-:-:S04]  /*0740*/  FFMA R9, R11, R4, R0 ;  /* 0x000000040b097223 */ /* 0x000fc80000000000 */
[----:B------:R-:W-:-:S04]  /*0750*/  FFMA R10, R13, R9, R4 ;  /* 0x000000090d0a7223 */ /* 0x000fc80000000004 */
[----:B------:R-:W-:-:S04]  /*0760*/  FFMA R11, R11, R10, R0 ;  /* 0x0000000a0b0b7223 */ /* 0x000fc80000000000 */
[----:B------:R-:W-:-:S05]  /*0770*/  FFMA R4, R13, R11, R10 ;  /* 0x0000000b0d047223 */ /* 0x000fca000000000a */
[----:B------:R-:W-:-:S04]  /*0780*/  SHF.R.U32.HI R0, RZ, 0x17, R4 ;  /* 0x00000017ff007819 */ /* 0x000fc80000011604 */
[----:B------:R-:W-:-:S04]  /*0790*/  LOP3.LUT R0, R0, 0xff, RZ, 0xc0, !PT ;  /* 0x000000ff00007812 */ /* 0x000fc800078ec0ff */
[----:B------:R-:W-:-:S05]  /*07a0*/  IADD3 R8, PT, PT, R0, R5, RZ ;  /* 0x0000000500087210 */ /* 0x000fca0007ffe0ff */
[----:B------:R-:W-:-:S05]  /*07b0*/  VIADD R0, R8, 0xffffffff ;  /* 0xffffffff08007836 */ /* 0x000fca0000000000 */
[----:B------:R-:W-:-:S13]  /*07c0*/  ISETP.GE.U32.AND P0, PT, R0, 0xfe, PT ;  /* 0x000000fe0000780c */ /* 0x000fda0003f06070 */
[----:B------:R-:W-:Y:S05]  /*07d0*/  @!P0 BRA `(.L_x_10) ;  /* 0x0000000000808947 */ /* 0x000fea0003800000 */
[----:B------:R-:W-:-:S13]  /*07e0*/  ISETP.GT.AND P0, PT, R8, 0xfe, PT ;  /* 0x000000fe0800780c */ /* 0x000fda0003f04270 */
[----:B------:R-:W-:Y:S05]  /*07f0*/  @P0 BRA `(.L_x_11) ;  /* 0x00000000006c0947 */ /* 0x000fea0003800000 */
[----:B------:R-:W-:-:S13]  /*0800*/  ISETP.GE.AND P0, PT, R8, 0x1, PT ;  /* 0x000000010800780c */ /* 0x000fda0003f06270 */
[----:B------:R-:W-:Y:S05]  /*0810*/  @P0 BRA `(.L_x_12) ;  /* 0x0000000000740947 */ /* 0x000fea0003800000 */
[----:B------:R-:W-:Y:S02]  /*0820*/  ISETP.GE.AND P0, PT, R8, -0x18, PT ;  /* 0xffffffe80800780c */ /* 0x000fe40003f06270 */
[----:B------:R-:W-:-:S11]  /*0830*/  LOP3.LUT R4, R4, 0x80000000, RZ, 0xc0, !PT ;  /* 0x8000000004047812 */ /* 0x000fd600078ec0ff */
[----:B------:R-:W-:Y:S05]  /*0840*/  @!P0 BRA `(.L_x_12) ;  /* 0x0000000000688947 */ /* 0x000fea0003800000 */
[CCC-:B------:R-:W-:Y:S01]  /*0850*/  FFMA.RZ R0, R13.reuse, R11.reuse, R10.reuse ;  /* 0x0000000b0d007223 */ /* 0x1c0fe2000000c00a */
[C---:B------:R-:W-:Y:S02]  /*0860*/  VIADD R7, R8.reuse, 0x20 ;  /* 0x0000002008077836 */ /* 0x040fe40000000000 */
[CCC-:B------:R-:W-:Y:S01]  /*0870*/  FFMA.RM R5, R13.reuse, R11.reuse, R10.reuse ;  /* 0x0000000b0d057223 */ /* 0x1c0fe2000000400a */
[----:B------:R-:W-:Y:S02]  /*0880*/  ISETP.NE.AND P2, PT, R8, RZ, PT ;  /* 0x000000ff0800720c */ /* 0x000fe40003f45270 */
[----:B------:R-:W-:Y:S01]  /*0890*/  LOP3.LUT R6, R0, 0x7fffff, RZ, 0xc0, !PT ;  /* 0x007fffff00067812 */ /* 0x000fe200078ec0ff */
[----:B------:R-:W-:Y:S01]  /*08a0*/  FFMA.RP R0, R13, R11, R10 ;  /* 0x0000000b0d007223 */ /* 0x000fe2000000800a */
[----:B------:R-:W-:Y:S01]  /*08b0*/  ISETP.NE.AND P1, PT, R8, RZ, PT ;  /* 0x000000ff0800720c */ /* 0x000fe20003f25270 */
[----:B------:R-:W-:Y:S01]  /*08c0*/  IMAD.MOV R8, RZ, RZ, -R8 ;  /* 0x000000ffff087224 */ /* 0x000fe200078e0a08 */
[----:B------:R-:W-:-:S02]  /*08d0*/  LOP3.LUT R6, R6, 0x800000, RZ, 0xfc, !PT ;  /* 0x0080000006067812 */ /* 0x000fc400078efcff */
[----:B------:R-:W-:Y:S02]  /*08e0*/  FSETP.NEU.FTZ.AND P0, PT, R0, R5, PT ;  /* 0x000000050000720b */ /* 0x000fe40003f1d000 */
[----:B------:R-:W-:Y:S02]  /*08f0*/  SHF.L.U32 R7, R6, R7, RZ ;  /* 0x0000000706077219 */ /* 0x000fe400000006ff */
[----:B------:R-:W-:Y:S02]  /*0900*/  SEL R5, R8, RZ, P2 ;  /* 0x000000ff08057207 */ /* 0x000fe40001000000 */
[----:B------:R-:W-:Y:S02]  /*0910*/  ISETP.NE.AND P1, PT, R7, RZ, P1 ;  /* 0x000000ff0700720c */ /* 0x000fe40000f25270 */
[----:B------:R-:W-:Y:S02]  /*0920*/  SHF.R.U32.HI R5, RZ, R5, R6 ;  /* 0x00000005ff057219 */ /* 0x000fe40000011606 */
[----:B------:R-:W-:-:S02]  /*0930*/  PLOP3.LUT P0, PT, P0, P1, PT, 0xf8, 0x8f ;  /* 0x00000000008f781c */ /* 0x000fc40000703f70 */
[----:B------:R-:W-:Y:S02]  /*0940*/  SHF.R.U32.HI R7, RZ, 0x1, R5 ;  /* 0x00000001ff077819 */ /* 0x000fe40000011605 */
[----:B------:R-:W-:-:S04]  /*0950*/  SEL R0, RZ, 0x1, !P0 ;  /* 0x00000001ff007807 */ /* 0x000fc80004000000 */
[----:B------:R-:W-:-:S04]  /*0960*/  LOP3.LUT R0, R0, 0x1, R7, 0xf8, !PT ;  /* 0x0000000100007812 */ /* 0x000fc800078ef807 */
[----:B------:R-:W-:-:S05]  /*0970*/  LOP3.LUT R0, R0, R5, RZ, 0xc0, !PT ;  /* 0x0000000500007212 */ /* 0x000fca00078ec0ff */
[----:B------:R-:W-:-:S05]  /*0980*/  IMAD.IADD R7, R7, 0x1, R0 ;  /* 0x0000000107077824 */ /* 0x000fca00078e0200 */
[----:B------:R-:W-:Y:S01]  /*0990*/  LOP3.LUT R4, R7, R4, RZ, 0xfc, !PT ;  /* 0x0000000407047212 */ /* 0x000fe200078efcff */
[----:B------:R-:W-:Y:S06]  /*09a0*/  BRA `(.L_x_12) ;  /* 0x0000000000107947 */ /* 0x000fec0003800000 */
.L_x_11:
[----:B------:R-:W-:-:S04]  /*09b0*/  LOP3.LUT R4, R4, 0x80000000, RZ, 0xc0, !PT ;  /* 0x8000000004047812 */ /* 0x000fc800078ec0ff */
[----:B------:R-:W-:Y:S01]  /*09c0*/  LOP3.LUT R4, R4, 0x7f800000, RZ, 0xfc, !PT ;  /* 0x7f80000004047812 */ /* 0x000fe200078efcff */
[----:B------:R-:W-:Y:S06]  /*09d0*/  BRA `(.L_x_12) ;  /* 0x0000000000047947 */ /* 0x000fec0003800000 */
.L_x_10:
[----:B------:R-:W-:-:S07]  /*09e0*/  LEA R4, R5, R4, 0x17 ;  /* 0x0000000405047211 */ /* 0x000fce00078eb8ff */
.L_x_12:
[----:B------:R-:W-:Y:S05]  /*09f0*/  BSYNC.RECONVERGENT B2 ;  /* 0x0000000000027941 */ /* 0x000fea0003800200 */
.L_x_9:
[----:B------:R-:W-:Y:S05]  /*0a00*/  BRA `(.L_x_13) ;  /* 0x0000000000207947 */ /* 0x000fea0003800000 */
.L_x_8:
[----:B------:R-:W-:-:S04]  /*0a10*/  LOP3.LUT R4, R7, 0x80000000, R4, 0x48, !PT ;  /* 0x8000000007047812 */ /* 0x000fc800078e4804 */
[----:B------:R-:W-:Y:S01]  /*0a20*/  LOP3.LUT R4, R4, 0x7f800000, RZ, 0xfc, !PT ;  /* 0x7f80000004047812 */ /* 0x000fe200078efcff */
[----:B------:R-:W-:Y:S06]  /*0a30*/  BRA `(.L_x_13) ;  /* 0x0000000000147947 */ /* 0x000fec0003800000 */
.L_x_7:
[----:B------:R-:W-:Y:S01]  /*0a40*/  LOP3.LUT R4, R7, 0x80000000, R4, 0x48, !PT ;  /* 0x8000000007047812 */ /* 0x000fe200078e4804 */
[----:B------:R-:W-:Y:S06]  /*0a50*/  BRA `(.L_x_13) ;  /* 0x00000000000c7947 */ /* 0x000fec0003800000 */
.L_x_6:
[----:B------:R-:W0:Y:S01]  /*0a60*/  MUFU.RSQ R4, -QNAN ;  /* 0xffc0000000047908 */ /* 0x000e220000001400 */
[----:B------:R-:W-:Y:S05]  /*0a70*/  BRA `(.L_x_13) ;  /* 0x0000000000047947 */ /* 0x000fea0003800000 */
.L_x_5:
[----:B------:R-:W-:-:S07]  /*0a80*/  FADD.FTZ R4, R0, R3 ;  /* 0x0000000300047221 */ /* 0x000fce0000010000 */
.L_x_13:
[----:B------:R-:W-:Y:S05]  /*0a90*/  BSYNC.RECONVERGENT B1 ;  /* 0x0000000000017941 */ /* 0x000fea0003800200 */
.L_x_3:
[----:B0-----:R-:W-:Y:S02]  /*0aa0*/  IMAD.MOV.U32 R6, RZ, RZ, R4 ;  /* 0x000000ffff067224 */ /* 0x001fe400078e0004 */
[----:B------:R-:W-:Y:S02]  /*0ab0*/  IMAD.MOV.U32 R4, RZ, RZ, R12 ;  /* 0x000000ffff047224 */ /* 0x000fe400078e000c */
[----:B------:R-:W-:-:S04]  /*0ac0*/  IMAD.MOV.U32 R5, RZ, RZ, 0x0 ;  /* 0x00000000ff057424 */ /* 0x000fc800078e00ff */
[----:B------:R-:W-:Y:S05]  /*0ad0*/  RET.REL.NODEC R4 `(default_function_kernel_1) ;  /* 0xfffffff404487950 */ /* 0x000fea0003c3ffff */
.L_x_14:
        /* <DEDUP_REMOVED lines=10> */
.L_x_16:


//--------------------- .text.default_function_kernel --------------------------
	.section	.text.default_function_kernel,"ax",@progbits
	.align	128
        .global         default_function_kernel
        .type           default_function_kernel,@function
        .size           default_function_kernel,(.L_x_19 - default_function_kernel)
        .other          default_function_kernel,@"STO_CUDA_ENTRY STV_DEFAULT"
default_function_kernel:
.text.default_function_kernel:
        /* <DEDUP_REMOVED lines=12> */
[----:B0-----:R-:W-:-:S06]  /*00c0*/  IMAD.WIDE.U32 R2, R5, 0x4, R2 ;  /* 0x0000000405027825 */ /* 0x001fcc00078e0002 */
[----:B-1----:R-:W2:Y:S02]  /*00d0*/  LDG.E.CONSTANT R2, desc[UR6][R2.64] ;  /* 0x0000000602027981 */ /* 0x002ea4000c1e9900 */
[C---:B--2---:R-:W-:Y:S01]  /*00e0*/  FFMA R4, R2.reuse, R2, -1 ;  /* 0xbf80000002047423 */ /* 0x044fe20000000002 */
[----:B------:R-:W-:-:S03]  /*00f0*/  FADD R0, R2, -1 ;  /* 0xbf80000002007421 */ /* 0x000fc60000000000 */
[----:B------:R-:W0:Y:S01]  /*0100*/  MUFU.RSQ R7, R4 ;  /* 0x0000000400077308 */ /* 0x000e220000001400 */
[----:B------:R-:W-:Y:S02]  /*0110*/  FSETP.NEU.AND P1, PT, R4, RZ, PT ;  /* 0x000000ff0400720b */ /* 0x000fe40003f2d000 */
[----:B------:R-:W-:Y:S01]  /*0120*/  ISETP.GT.U32.AND P0, PT, R0, 0x4b000000, PT ;  /* 0x4b0000000000780c */ /* 0x000fe20003f04070 */
[----:B0-----:R-:W-:Y:S01]  /*0130*/  FMUL R9, R4, R7 ;  /* 0x0000000704097220 */ /* 0x001fe20000400000 */
[----:B------:R-:W-:-:S03]  /*0140*/  FMUL R6, R7, 0.5 ;  /* 0x3f00000007067820 */ /* 0x000fc60000400000 */
[----:B------:R-:W-:-:S04]  /*0150*/  FFMA R7, -R9, R9, R4 ;  /* 0x0000000909077223 */ /* 0x000fc80000000104 */
[----:B------:R-:W-:Y:S01]  /*0160*/  FFMA R6, R6, R7, R9 ;  /* 0x0000000706067223 */ /* 0x000fe20000000009 */
[----:B------:R-:W-:-:S04]  /*0170*/  HFMA2 R7, -RZ, RZ, 1.625, 0 ;  /* 0x3e800000ff077431 */ /* 0x000fc800000001ff */
[----:B------:R-:W-:-:S04]  /*0180*/  FSEL R6, R6, RZ, P1 ;  /* 0x000000ff06067208 */ /* 0x000fc80000800000 */
[----:B------:R-:W-:-:S05]  /*0190*/  FSEL R3, R6, -1.0000001192092895508, !P0 ;  /* 0xbf80000106037808 */ /* 0x000fca0004000000 */
[----:B------:R-:W-:-:S04]  /*01a0*/  FADD R0, R0, R3 ;  /* 0x0000000300007221 */ /* 0x000fc80000000000 */
[C---:B------:R-:W-:Y:S01]  /*01b0*/  FADD.RZ R2, R0.reuse, 1 ;  /* 0x3f80000000027421 */ /* 0x040fe2000000c000 */
[----:B------:R-:W-:-:S04]  /*01c0*/  ISETP.GE.U32.AND P1, PT, R0, 0x7f800000, PT ;  /* 0x7f8000000000780c */ /* 0x000fc80003f26070 */
[----:B------:R-:W-:Y:S02]  /*01d0*/  IADD3 R2, PT, PT, R2, -0x3f400000, RZ ;  /* 0xc0c0000002027810 */ /* 0x000fe40007ffe0ff */
[----:B------:R-:W-:Y:S02]  /*01e0*/  ISETP.GT.AND P2, PT, R0, -0x40800000, P1 ;  /* 0xbf8000000000780c */ /* 0x000fe40000f44270 */
[----:B------:R-:W-:-:S04]  /*01f0*/  LOP3.LUT R3, R2, 0xff800000, RZ, 0xc0, !PT ;  /* 0xff80000002037812 */ /* 0x000fc800078ec0ff */
[----:B------:R-:W-:Y:S02]  /*0200*/  IADD3 R4, PT, PT, -R3, 0x40800000, RZ ;  /* 0x4080000003047810 */ /* 0x000fe40007ffe1ff */
[----:B------:R-:W-:Y:S02]  /*0210*/  IADD3 R2, PT, PT, R0, -R3, RZ ;  /* 0x8000000300027210 */ /* 0x000fe40007ffe0ff */
[----:B------:R-:W-:Y:S01]  /*0220*/  @P1 MOV R9, 0x7f800000 ;  /* 0x7f80000000091802 */ /* 0x000fe20000000f00 */
[----:B------:R-:W-:Y:S01]  /*0230*/  FFMA R7, R4, R7, -1 ;  /* 0xbf80000004077423 */ /* 0x000fe20000000007 */
[----:B------:R-:W-:-:S03]  /*0240*/  MOV R4, 0x3d39bf78 ;  /* 0x3d39bf7800047802 */ /* 0x000fc60000000f00 */
[----:B------:R-:W-:-:S04]  /*0250*/  FADD R7, R2, R7 ;  /* 0x0000000702077221 */ /* 0x000fc80000000000 */
[----:B------:R-:W-:Y:S01]  /*0260*/  FFMA R2, R7, -R4, 0.10546888411045074463 ;  /* 0x3dd8001207027423 */ /* 0x000fe20000000804 */
[----:B------:R-:W-:-:S03]  /*0270*/  I2FP.F32.S32 R4, R3 ;  /* 0x0000000300047245 */ /* 0x000fc60000201400 */
[C---:B------:R-:W-:Y:S02]  /*0280*/  FFMA R2, R7.reuse, R2, -0.13229703903198242188 ;  /* 0xbe0778e007027423 */ /* 0x040fe40000000002 */
[----:B------:R-:W-:Y:S02]  /*0290*/  FMUL R4, R4, 1.1920928955078125e-07 ;  /* 0x3400000004047820 */ /* 0x000fe40000400000 */
[----:B------:R-:W-:-:S04]  /*02a0*/  FFMA R2, R7, R2, 0.14491446316242218018 ;  /* 0x3e14647507027423 */ /* 0x000fc80000000002 */
[----:B------:R-:W-:-:S04]  /*02b0*/  FFMA R2, R7, R2, -0.16641564667224884033 ;  /* 0xbe2a68dd07027423 */ /* 0x000fc80000000002 */
[----:B------:R-:W-:-:S04]  /*02c0*/  FFMA R2, R7, R2, 0.19988867640495300293 ;  /* 0x3e4caf9e07027423 */ /* 0x000fc80000000002 */
[----:B------:R-:W-:-:S04]  /*02d0*/  FFMA R2, R7, R2, -0.25000196695327758789 ;  /* 0xbe80004207027423 */ /* 0x000fc80000000002 */
[----:B------:R-:W-:-:S04]  /*02e0*/  FFMA R2, R7, R2, 0.33333510160446166992 ;  /* 0x3eaaaae607027423 */ /* 0x000fc80000000002 */
[----:B------:R-:W-:-:S04]  /*02f0*/  FFMA R2, R7, R2, -0.5 ;  /* 0xbf00000007027423 */ /* 0x000fc80000000002 */
[C---:B------:R-:W-:Y:S02]  /*0300*/  FMUL R6, R7.reuse, R2 ;  /* 0x0000000207067220 */ /* 0x040fe40000400000 */
[----:B------:R-:W0:Y:S02]  /*0310*/  LDC.64 R2, c[0x0][0x380] ;  /* 0x0000e000ff027b82 */ /* 0x000e240000000a00 */
[----:B------:R-:W-:-:S04]  /*0320*/  FFMA R7, R7, R6, R7 ;  /* 0x0000000607077223 */ /* 0x000fc80000000007 */
[----:B------:R-:W-:Y:S01]  /*0330*/  FFMA R4, R4, 0.69314718246459960938, R7 ;  /* 0x3f31721804047823 */ /* 0x000fe20000000007 */
[C---:B------:R-:W-:Y:S01]  /*0340*/  @P2 FFMA R4, R0.reuse, R9, +INF ;  /* 0x7f80000000042423 */ /* 0x040fe20000000009 */
[----:B------:R-:W-:-:S04]  /*0350*/  @P1 FSETP.NEU.AND P2, PT, R0, RZ, PT ;  /* 0x000000ff0000120b */ /* 0x000fc80003f4d000 */
[----:B------:R-:W-:-:S05]  /*0360*/  @P1 FSEL R4, R4, -RZ, P2 ;  /* 0x800000ff04041208 */ /* 0x000fca0001000000 */
[----:B------:R-:W-:Y:S01]  /*0370*/  @P0 FADD R4, R4, 0.69314718246459960938 ;  /* 0x3f31721804040421 */ /* 0x000fe20000000000 */
[----:B0-----:R-:W-:-:S05]  /*0380*/  IMAD.WIDE.U32 R2, R5, 0x4, R2 ;  /* 0x0000000405027825 */ /* 0x001fca00078e0002 */
[----:B------:R-:W-:Y:S01]  /*0390*/  STG.E desc[UR6][R2.64], R4 ;  /* 0x0000000402007986 */ /* 0x000fe2000c101906 */
[----:B------:R-:W-:Y:S05]  /*03a0*/  EXIT ;  /* 0x000000000000794d */ /* 0x000fea0003800000 */
.L_x_15:
        /* <DEDUP_REMOVED lines=13> */
.L_x_19:


//--------------------- .nv.shared.default_function_kernel_2 --------------------------
	.section	.nv.shared.default_function_kernel_2,"aw",@nobits
	.sectionflags	@""
	.align	4
.nv.shared.default_function_kernel_2:
	.zero		1184


//--------------------- .nv.shared.reserved.0     --------------------------
	.section	.nv.shared.reserved.0,"aw",@nobits
	.weak		__nv_reservedSMEM_offset_0_alias
	.size		__nv_reservedSMEM_offset_0_alias, 0, 64
	.other		__nv_reservedSMEM_offset_0_alias,@"STO_CUDA_RESERVED_SHARED STV_DEFAULT"
__nv_reservedSMEM_offset_0_alias:
	.zero		0
	.zero		64


//--------------------- .nv.constant0.default_function_kernel_2 --------------------------
	.section	.nv.constant0.default_function_kernel_2,"a",@progbits
	.sectionflags	@""
	.align	4
.nv.constant0.default_function_kernel_2:
	.zero		920


//--------------------- .nv.constant0.default_function_kernel_1 --------------------------
	.section	.nv.constant0.default_function_kernel_1,"a",@progbits
	.sectionflags	@""
	.align	4
.nv.constant0.default_function_kernel_1:
	.zero		912


//--------------------- .nv.constant0.default_function_kernel --------------------------
	.section	.nv.constant0.default_function_kernel,"a",@progbits
	.sectionflags	@""
	.align	4
.nv.constant0.default_function_kernel:
	.zero		912


//--------------------- SYMBOLS --------------------------

	.type		.nv.reservedSmem.offset0,@object
	.size		.nv.reservedSmem.offset0,0x4
	.type		.nv.reservedSmem.cap,@object
	.size		.nv.reservedSmem.cap,0x4
